# CuTe-DSL kernel — source=fa4 family=fa4_fwd_sm90
# config = {"dtype": "Float16", "causal": true, "head_dim": 128, "mma_pv_is_rs": true}


// ===== COMPILED SASS (sm_90) =====

	.headerflags	@"EF_CUDA_TEXMODE_UNIFIED EF_CUDA_64BIT_ADDRESS EF_CUDA_ACCELERATORS EF_CUDA_SM90 EF_CUDA_VIRTUAL_SM(EF_CUDA_SM90)"
	.elftype	@"ET_EXEC"


//--------------------- .nv.info                  --------------------------
	.section	.nv.info,"",@"SHT_CUDA_INFO"
	.align	4


	//----- nvinfo : EIATTR_REGCOUNT
	.align		4
        /*0000*/ 	.byte	0x04, 0x2f
        /*0002*/ 	.short	(.L_1 - .L_0)
	.align		4
.L_0:
        /*0004*/ 	.word	index@(kernel_cutlass_kernel_flash_attncuteflash_fwd_sm90FlashAttentionForwardSm90_object_at__tensor0000o11281211101213_tensor0000o12811101213_tensor0000o12811101213_tensor0000o11281211101213_te_0)
        /*0008*/ 	.word	0x000000a8


	//----- nvinfo : EIATTR_FRAME_SIZE
	.align		4
.L_1:
        /*000c*/ 	.byte	0x04, 0x11
        /*000e*/ 	.short	(.L_3 - .L_2)
	.align		4
.L_2:
        /*0010*/ 	.word	index@(kernel_cutlass_kernel_flash_attncuteflash_fwd_sm90FlashAttentionForwardSm90_object_at__tensor0000o11281211101213_tensor0000o12811101213_tensor0000o12811101213_tensor0000o11281211101213_te_0)
        /*0014*/ 	.word	0x00000000


	//----- nvinfo : EIATTR_MIN_STACK_SIZE
	.align		4
.L_3:
        /*0018*/ 	.byte	0x04, 0x12
        /*001a*/ 	.short	(.L_5 - .L_4)
	.align		4
.L_4:
        /*001c*/ 	.word	index@(kernel_cutlass_kernel_flash_attncuteflash_fwd_sm90FlashAttentionForwardSm90_object_at__tensor0000o11281211101213_tensor0000o12811101213_tensor0000o12811101213_tensor0000o11281211101213_te_0)
        /*0020*/ 	.word	0x00000000
.L_5:


//--------------------- .nv.info.kernel_cutlass_kernel_flash_attncuteflash_fwd_sm90FlashAttentionForwardSm90_object_at__tensor0000o11281211101213_tensor0000o12811101213_tensor0000o12811101213_tensor0000o11281211101213_te_0 --------------------------
	.section	.nv.info.kernel_cutlass_kernel_flash_attncuteflash_fwd_sm90FlashAttentionForwardSm90_object_at__tensor0000o11281211101213_tensor0000o12811101213_tensor0000o12811101213_tensor0000o11281211101213_te_0,"",@"SHT_CUDA_INFO"
	.sectionflags	@""
	.align	4


	//----- nvinfo : EIATTR_CUDA_API_VERSION
	.align		4
        /*0000*/ 	.byte	0x04, 0x37
        /*0002*/ 	.short	(.L_7 - .L_6)
.L_6:
        /*0004*/ 	.word	0x00000081


	//----- nvinfo : EIATTR_KPARAM_INFO
	.align		4
.L_7:
        /*0008*/ 	.byte	0x04, 0x17
        /*000a*/ 	.short	(.L_9 - .L_8)
.L_8:
        /*000c*/ 	.word	0x00000000
        /*0010*/ 	.short	0x0016
        /*0012*/ 	.short	0x02c0
        /*0014*/ 	.byte	0x00, 0xf0, 0x31, 0x00


	//----- nvinfo : EIATTR_KPARAM_INFO
	.align		4
.L_9:
        /*0018*/ 	.byte	0x04, 0x17
        /*001a*/ 	.short	(.L_11 - .L_10)
.L_10:
        /*001c*/ 	.word	0x00000000
        /*0020*/ 	.short	0x0015
        /*0022*/ 	.short	0x02bc
        /*0024*/ 	.byte	0x00, 0xf0, 0x11, 0x00


	//----- nvinfo : EIATTR_KPARAM_INFO
	.align		4
.L_11:
        /*0028*/ 	.byte	0x04, 0x17
        /*002a*/ 	.short	(.L_13 - .L_12)
.L_12:
        /*002c*/ 	.word	0x00000000
        /*0030*/ 	.short	0x0014
        /*0032*/ 	.short	0x02b0
        /*0034*/ 	.byte	0x00, 0xf0, 0x31, 0x00


	//----- nvinfo : EIATTR_KPARAM_INFO
	.align		4
.L_13:
        /*0038*/ 	.byte	0x04, 0x17
        /*003a*/ 	.short	(.L_15 - .L_14)
.L_14:
        /*003c*/ 	.word	0x00000000
        /*0040*/ 	.short	0x0013
        /*0042*/ 	.short	0x02a4
        /*0044*/ 	.byte	0x00, 0xf0, 0x31, 0x00


	//----- nvinfo : EIATTR_KPARAM_INFO
	.align		4
.L_15:
        /*0048*/ 	.byte	0x04, 0x17
        /*004a*/ 	.short	(.L_17 - .L_16)
.L_16:
        /*004c*/ 	.word	0x00000000
        /*0050*/ 	.short	0x0012
        /*0052*/ 	.short	0x0298
        /*0054*/ 	.byte	0x00, 0xf0, 0x31, 0x00


	//----- nvinfo : EIATTR_KPARAM_INFO
	.align		4
.L_17:
        /*0058*/ 	.byte	0x04, 0x17
        /*005a*/ 	.short	(.L_19 - .L_18)
.L_18:
        /*005c*/ 	.word	0x00000000
        /*0060*/ 	.short	0x0011
        /*0062*/ 	.short	0x028c
        /*0064*/ 	.byte	0x00, 0xf0, 0x31, 0x00


	//----- nvinfo : EIATTR_KPARAM_INFO
	.align		4
.L_19:
        /*0068*/ 	.byte	0x04, 0x17
        /*006a*/ 	.short	(.L_21 - .L_20)
.L_20:
        /*006c*/ 	.word	0x00000000
        /*0070*/ 	.short	0x0010
        /*0072*/ 	.short	0x0288
        /*0074*/ 	.byte	0x00, 0xf0, 0x11, 0x00


	//----- nvinfo : EIATTR_KPARAM_INFO
	.align		4
.L_21:
        /*0078*/ 	.byte	0x04, 0x17
        /*007a*/ 	.short	(.L_23 - .L_22)
.L_22:
        /*007c*/ 	.word	0x00000000
        /*0080*/ 	.short	0x000f
        /*0082*/ 	.short	0x0284
        /*0084*/ 	.byte	0x00, 0xf0, 0x11, 0x00


	//----- nvinfo : EIATTR_KPARAM_INFO
	.align		4
.L_23:
        /*0088*/ 	.byte	0x04, 0x17
        /*008a*/ 	.short	(.L_25 - .L_24)
.L_24:
        /*008c*/ 	.word	0x00000000
        /*0090*/ 	.short	0x000e
        /*0092*/ 	.short	0x0280
        /*0094*/ 	.byte	0x00, 0xf0, 0x11, 0x00


	//----- nvinfo : EIATTR_KPARAM_INFO
	.align		4
.L_25:
        /*0098*/ 	.byte	0x04, 0x17
        /*009a*/ 	.short	(.L_27 - .L_26)
.L_26:
        /*009c*/ 	.word	0x00000000
        /*00a0*/ 	.short	0x000d
        /*00a2*/ 	.short	0x027c
        /*00a4*/ 	.byte	0x00, 0xf0, 0x11, 0x00


	//----- nvinfo : EIATTR_KPARAM_INFO
	.align		4
.L_27:
        /*00a8*/ 	.byte	0x04, 0x17
        /*00aa*/ 	.short	(.L_29 - .L_28)
.L_28:
        /*00ac*/ 	.word	0x00000000
        /*00b0*/ 	.short	0x000c
        /*00b2*/ 	.short	0x0278
        /*00b4*/ 	.byte	0x00, 0xf0, 0x11, 0x00


	//----- nvinfo : EIATTR_KPARAM_INFO
	.align		4
.L_29:
        /*00b8*/ 	.byte	0x04, 0x17
        /*00ba*/ 	.short	(.L_31 - .L_30)
.L_30:
        /*00bc*/ 	.word	0x00000000
        /*00c0*/ 	.short	0x000b
        /*00c2*/ 	.short	0x0275
        /*00c4*/ 	.byte	0x00, 0xf0, 0x05, 0x00


	//----- nvinfo : EIATTR_KPARAM_INFO
	.align		4
.L_31:
        /*00c8*/ 	.byte	0x04, 0x17
        /*00ca*/ 	.short	(.L_33 - .L_32)
.L_32:
        /*00cc*/ 	.word	0x00000000
        /*00d0*/ 	.short	0x000a
        /*00d2*/ 	.short	0x0274
        /*00d4*/ 	.byte	0x00, 0xf0, 0x05, 0x00


	//----- nvinfo : EIATTR_KPARAM_INFO
	.align		4
.L_33:
        /*00d8*/ 	.byte	0x04, 0x17
        /*00da*/ 	.short	(.L_35 - .L_34)
.L_34:
        /*00dc*/ 	.word	0x00000000
        /*00e0*/ 	.short	0x0009
        /*00e2*/ 	.short	0x0270
        /*00e4*/ 	.byte	0x00, 0xf0, 0x11, 0x00


	//----- nvinfo : EIATTR_KPARAM_INFO
	.align		4
.L_35:
        /*00e8*/ 	.byte	0x04, 0x17
        /*00ea*/ 	.short	(.L_37 - .L_36)
.L_36:
        /*00ec*/ 	.word	0x00000000
        /*00f0*/ 	.short	0x0008
        /*00f2*/ 	.short	0x01f0
        /*00f4*/ 	.byte	0x00, 0xf0, 0x01, 0x02


	//----- nvinfo : EIATTR_KPARAM_INFO
	.align		4
.L_37:
        /*00f8*/ 	.byte	0x04, 0x17
        /*00fa*/ 	.short	(.L_39 - .L_38)
.L_38:
        /*00fc*/ 	.word	0x00000000
        /*0100*/ 	.short	0x0007
        /*0102*/ 	.short	0x0170
        /*0104*/ 	.byte	0x00, 0xf0, 0x01, 0x02


	//----- nvinfo : EIATTR_KPARAM_INFO
	.align		4
.L_39:
        /*0108*/ 	.byte	0x04, 0x17
        /*010a*/ 	.short	(.L_41 - .L_40)
.L_40:
        /*010c*/ 	.word	0x00000000
        /*0110*/ 	.short	0x0006
        /*0112*/ 	.short	0x00f0
        /*0114*/ 	.byte	0x00, 0xf0, 0x01, 0x02


	//----- nvinfo : EIATTR_KPARAM_INFO
	.align		4
.L_41:
        /*0118*/ 	.byte	0x04, 0x17
        /*011a*/ 	.short	(.L_43 - .L_42)
.L_42:
        /*011c*/ 	.word	0x00000000
        /*0120*/ 	.short	0x0005
        /*0122*/ 	.short	0x0070
        /*0124*/ 	.byte	0x00, 0xf0, 0x01, 0x02


	//----- nvinfo : EIATTR_KPARAM_INFO
	.align		4
.L_43:
        /*0128*/ 	.byte	0x04, 0x17
        /*012a*/ 	.short	(.L_45 - .L_44)
.L_44:
        /*012c*/ 	.word	0x00000000
        /*0130*/ 	.short	0x0004
        /*0132*/ 	.short	0x0030
        /*0134*/ 	.byte	0x00, 0xf0, 0xc1, 0x00


	//----- nvinfo : EIATTR_KPARAM_INFO
	.align		4
.L_45:
        /*0138*/ 	.byte	0x04, 0x17
        /*013a*/ 	.short	(.L_47 - .L_46)
.L_46:
        /*013c*/ 	.word	0x00000000
        /*0140*/ 	.short	0x0003
        /*0142*/ 	.short	0x0024
        /*0144*/ 	.byte	0x00, 0xf0, 0x31, 0x00


	//----- nvinfo : EIATTR_KPARAM_INFO
	.align		4
.L_47:
        /*0148*/ 	.byte	0x04, 0x17
        /*014a*/ 	.short	(.L_49 - .L_48)
.L_48:
        /*014c*/ 	.word	0x00000000
        /*0150*/ 	.short	0x0002
        /*0152*/ 	.short	0x0018
        /*0154*/ 	.byte	0x00, 0xf0, 0x31, 0x00


	//----- nvinfo : EIATTR_KPARAM_INFO
	.align		4
.L_49:
        /*0158*/ 	.byte	0x04, 0x17
        /*015a*/ 	.short	(.L_51 - .L_50)
.L_50:
        /*015c*/ 	.word	0x00000000
        /*0160*/ 	.short	0x0001
        /*0162*/ 	.short	0x000c
        /*0164*/ 	.byte	0x00, 0xf0, 0x31, 0x00


	//----- nvinfo : EIATTR_KPARAM_INFO
	.align		4
.L_51:
        /*0168*/ 	.byte	0x04, 0x17
        /*016a*/ 	.short	(.L_53 - .L_52)
.L_52:
        /*016c*/ 	.word	0x00000000
        /*0170*/ 	.short	0x0000
        /*0172*/ 	.short	0x0000
        /*0174*/ 	.byte	0x00, 0xf0, 0x31, 0x00


	//----- nvinfo : EIATTR_SPARSE_MMA_MASK
	.align		4
.L_53:
        /*0178*/ 	.byte	0x03, 0x50
        /*017a*/ 	.short	0x0000


	//----- nvinfo : EIATTR_MAXREG_COUNT
	.align		4
        /*017c*/ 	.byte	0x03, 0x1b
        /*017e*/ 	.short	0x00a8


	//----- nvinfo : EIATTR_COOP_GROUP_MASK_REGIDS
	.align		4
        /*0180*/ 	.byte	0x04, 0x29
        /*0182*/ 	.short	(.L_55 - .L_54)


	//   ....[0]....
.L_54:
        /*0184*/ 	.word	0xffffffff


	//   ....[1]....
        /*0188*/ 	.word	0xffffffff


	//   ....[2]....
        /*018c*/ 	.word	0xffffffff


	//   ....[3]....
        /*0190*/ 	.word	0xffffffff


	//   ....[4]....
        /*0194*/ 	.word	0xffffffff


	//   ....[5]....
        /*0198*/ 	.word	0xffffffff


	//   ....[6]....
        /*019c*/ 	.word	0xffffffff


	//   ....[7]....
        /*01a0*/ 	.word	0xffffffff


	//   ....[8]....
        /*01a4*/ 	.word	0xffffffff


	//   ....[9]....
        /*01a8*/ 	.word	0xffffffff


	//   ....[10]....
        /*01ac*/ 	.word	0xffffffff


	//   ....[11]....
        /*01b0*/ 	.word	0xffffffff


	//   ....[12]....
        /*01b4*/ 	.word	0xffffffff


	//   ....[13]....
        /*01b8*/ 	.word	0xffffffff


	//   ....[14]....
        /*01bc*/ 	.word	0xffffffff


	//   ....[15]....
        /*01c0*/ 	.word	0xffffffff


	//   ....[16]....
        /*01c4*/ 	.word	0xffffffff


	//   ....[17]....
        /*01c8*/ 	.word	0xffffffff


	//   ....[18]....
        /*01cc*/ 	.word	0xffffffff


	//   ....[19]....
        /*01d0*/ 	.word	0xffffffff


	//   ....[20]....
        /*01d4*/ 	.word	0xffffffff


	//----- nvinfo : EIATTR_COOP_GROUP_INSTR_OFFSETS
	.align		4
.L_55:
        /*01d8*/ 	.byte	0x04, 0x28
        /*01da*/ 	.short	(.L_57 - .L_56)


	//   ....[0]....
.L_56:
        /*01dc*/ 	.word	0x00001320


	//   ....[1]....
        /*01e0*/ 	.word	0x000027a0


	//   ....[2]....
        /*01e4*/ 	.word	0x000027e0


	//   ....[3]....
        /*01e8*/ 	.word	0x00003030


	//   ....[4]....
        /*01ec*/ 	.word	0x000030a0


	//   ....[5]....
        /*01f0*/ 	.word	0x00004920


	//   ....[6]....
        /*01f4*/ 	.word	0x00004950


	//   ....[7]....
        /*01f8*/ 	.word	0x00005210


	//   ....[8]....
        /*01fc*/ 	.word	0x00005260


	//   ....[9]....
        /*0200*/ 	.word	0x00007010


	//   ....[10]....
        /*0204*/ 	.word	0x00007040


	//   ....[11]....
        /*0208*/ 	.word	0x000078f0


	//   ....[12]....
        /*020c*/ 	.word	0x00007950


	//   ....[13]....
        /*0210*/ 	.word	0x00008a20


	//   ....[14]....
        /*0214*/ 	.word	0x00008aa0


	//   ....[15]....
        /*0218*/ 	.word	0x00008b80


	//   ....[16]....
        /*021c*/ 	.word	0x00008be0


	//   ....[17]....
        /*0220*/ 	.word	0x00009540


	//   ....[18]....
        /*0224*/ 	.word	0x000095f0


	//   ....[19]....
        /*0228*/ 	.word	0x000096c0


	//   ....[20]....
        /*022c*/ 	.word	0x000096f0


	//----- nvinfo : EIATTR_REG_RECONFIG
	.align		4
.L_57:
        /*0230*/ 	.byte	0x01, 0x54
	.zero		2


	//----- nvinfo : EIATTR_MBARRIER_INSTR_OFFSETS
	.align		4
        /*0234*/ 	.byte	0x04, 0x39
        /*0236*/ 	.short	(.L_59 - .L_58)


	//   ....[0]....
.L_58:
        /*0238*/ 	.word	0x00000280
        /*023c*/ 	.word	0x000000ff
        /*0240*/ 	.word	0x00000000
        /*0244*/ 	.short	0x0100
        /*0246*/ 	.byte	0x08
	.zero		1


	//   ....[1]....
        /*0248*/ 	.word	0x00000290
        /*024c*/ 	.word	0x000000ff
        /*0250*/ 	.word	0x00000008
        /*0254*/ 	.short	0x0100
        /*0256*/ 	.byte	0x08
	.zero		1


	//   ....[2]....
        /*0258*/ 	.word	0x000002a0
        /*025c*/ 	.word	0x000000ff
        /*0260*/ 	.word	0x00000010
        /*0264*/ 	.short	0x0100
        /*0266*/ 	.byte	0x09
	.zero		1


	//   ....[3]....
        /*0268*/ 	.word	0x000002b0
        /*026c*/ 	.word	0x000000ff
        /*0270*/ 	.word	0x00000018
        /*0274*/ 	.short	0x0100
        /*0276*/ 	.byte	0x09
	.zero		1


	//   ....[4]....
        /*0278*/ 	.word	0x000002c0
        /*027c*/ 	.word	0x000000ff
        /*0280*/ 	.word	0x00000020
        /*0284*/ 	.short	0x0100
        /*0286*/ 	.byte	0x09
	.zero		1


	//   ....[5]....
        /*0288*/ 	.word	0x000002d0
        /*028c*/ 	.word	0x000000ff
        /*0290*/ 	.word	0x00000028
        /*0294*/ 	.short	0x0100
        /*0296*/ 	.byte	0x09
	.zero		1


	//   ....[6]....
        /*0298*/ 	.word	0x000007f0
        /*029c*/ 	.word	0x000000ff
        /*02a0*/ 	.word	0x00000018
        /*02a4*/ 	.short	0x010a
        /*02a6*/ 	.byte	0x21
	.zero		1


	//   ....[7]....
        /*02a8*/ 	.word	0x00000a50
        /*02ac*/ 	.word	0x000000ff
        /*02b0*/ 	.word	0x00000008
        /*02b4*/ 	.short	0x010a
        /*02b6*/ 	.byte	0x21
	.zero		1


	//   ....[8]....
        /*02b8*/ 	.word	0x00000c80
        /*02bc*/ 	.word	0x000000ff
        /*02c0*/ 	.word	0x00000018
        /*02c4*/ 	.short	0x010a
        /*02c6*/ 	.byte	0x21
	.zero		1


	//   ....[9]....
        /*02c8*/ 	.word	0x00000e00
        /*02cc*/ 	.word	0x000000ff
        /*02d0*/ 	.word	0x00000028
        /*02d4*/ 	.short	0x010a
        /*02d6*/ 	.byte	0x21
	.zero		1


	//   ....[10]....
        /*02d8*/ 	.word	0x00000fa0
        /*02dc*/ 	.word	0x000000ff
        /*02e0*/ 	.word	0x00000028
        /*02e4*/ 	.short	0x010a
        /*02e6*/ 	.byte	0x21
	.zero		1


	//   ....[11]....
        /*02e8*/ 	.word	0x00001170
        /*02ec*/ 	.word	0x00000005
        /*02f0*/ 	.word	0x00000028
        /*02f4*/ 	.short	0x010a
        /*02f6*/ 	.byte	0x3f
	.zero		1


	//   ....[12]....
        /*02f8*/ 	.word	0x00001d10
        /*02fc*/ 	.word	0x000000ff
        /*0300*/ 	.word	0x00000000
        /*0304*/ 	.short	0x010a
        /*0306*/ 	.byte	0x08
	.zero		1


	//   ....[13]....
        /*0308*/ 	.word	0x00001d30
        /*030c*/ 	.word	0x000000ff
        /*0310*/ 	.word	0x00000010
        /*0314*/ 	.short	0x010a
        /*0316*/ 	.byte	0x08
	.zero		1


	//   ....[14]....
        /*0318*/ 	.word	0x00001d70
        /*031c*/ 	.word	0x000000ff
        /*0320*/ 	.word	0x00000010
        /*0324*/ 	.short	0x010a
        /*0326*/ 	.byte	0x08
	.zero		1


	//   ....[15]....
        /*0328*/ 	.word	0x00003060
        /*032c*/ 	.word	0x000000ff
        /*0330*/ 	.word	0x00000018
        /*0334*/ 	.short	0x0101
        /*0336*/ 	.byte	0x08
	.zero		1


	//   ....[16]....
        /*0338*/ 	.word	0x00003d10
        /*033c*/ 	.word	0x000000ff
        /*0340*/ 	.word	0x00000010
        /*0344*/ 	.short	0x010a
        /*0346*/ 	.byte	0x08
	.zero		1


	//   ....[17]....
        /*0348*/ 	.word	0x00003dc0
        /*034c*/ 	.word	0x000000ff
        /*0350*/ 	.word	0x00000010
        /*0354*/ 	.short	0x010a
        /*0356*/ 	.byte	0x08
	.zero		1


	//   ....[18]....
        /*0358*/ 	.word	0x000040b0
        /*035c*/ 	.word	0x000000ff
        /*0360*/ 	.word	0x00000020
        /*0364*/ 	.short	0x010a
        /*0366*/ 	.byte	0x08
	.zero		1


	//   ....[19]....
        /*0368*/ 	.word	0x000040e0
        /*036c*/ 	.word	0x000000ff
        /*0370*/ 	.word	0x00000020
        /*0374*/ 	.short	0x010a
        /*0376*/ 	.byte	0x08
	.zero		1


	//   ....[20]....
        /*0378*/ 	.word	0x00005640
        /*037c*/ 	.word	0x000000ff
        /*0380*/ 	.word	0x00000018
        /*0384*/ 	.short	0x0101
        /*0386*/ 	.byte	0x08
	.zero		1


	//   ....[21]....
        /*0388*/ 	.word	0x000056f0
        /*038c*/ 	.word	0x000000ff
        /*0390*/ 	.word	0x00000028
        /*0394*/ 	.short	0x0101
        /*0396*/ 	.byte	0x08
	.zero		1


	//   ....[22]....
        /*0398*/ 	.word	0x000063d0
        /*039c*/ 	.word	0x000000ff
        /*03a0*/ 	.word	0x00000010
        /*03a4*/ 	.short	0x010a
        /*03a6*/ 	.byte	0x08
	.zero		1


	//   ....[23]....
        /*03a8*/ 	.word	0x00006480
        /*03ac*/ 	.word	0x000000ff
        /*03b0*/ 	.word	0x00000010
        /*03b4*/ 	.short	0x010a
        /*03b6*/ 	.byte	0x08
	.zero		1


	//   ....[24]....
        /*03b8*/ 	.word	0x00006760
        /*03bc*/ 	.word	0x000000ff
        /*03c0*/ 	.word	0x00000020
        /*03c4*/ 	.short	0x010a
        /*03c6*/ 	.byte	0x08
	.zero		1


	//   ....[25]....
        /*03c8*/ 	.word	0x00006790
        /*03cc*/ 	.word	0x000000ff
        /*03d0*/ 	.word	0x00000020
        /*03d4*/ 	.short	0x010a
        /*03d6*/ 	.byte	0x08
	.zero		1


	//   ....[26]....
        /*03d8*/ 	.word	0x00007e50
        /*03dc*/ 	.word	0x000000ff
        /*03e0*/ 	.word	0x00000018
        /*03e4*/ 	.short	0x0101
        /*03e6*/ 	.byte	0x08
	.zero		1


	//   ....[27]....
        /*03e8*/ 	.word	0x00007f20
        /*03ec*/ 	.word	0x000000ff
        /*03f0*/ 	.word	0x00000028
        /*03f4*/ 	.short	0x0101
        /*03f6*/ 	.byte	0x08
	.zero		1


	//   ....[28]....
        /*03f8*/ 	.word	0x00008970
        /*03fc*/ 	.word	0x000000ff
        /*0400*/ 	.word	0x00000008
        /*0404*/ 	.short	0x0101
        /*0406*/ 	.byte	0x08
	.zero		1


	//   ....[29]....
        /*0408*/ 	.word	0x000089b0
        /*040c*/ 	.word	0x000000ff
        /*0410*/ 	.word	0x00000020
        /*0414*/ 	.short	0x010a
        /*0416*/ 	.byte	0x08
	.zero		1


	//   ....[30]....
        /*0418*/ 	.word	0x000089e0
        /*041c*/ 	.word	0x000000ff
        /*0420*/ 	.word	0x00000020
        /*0424*/ 	.short	0x010a
        /*0426*/ 	.byte	0x08
	.zero		1


	//   ....[31]....
        /*0428*/ 	.word	0x000090a0
        /*042c*/ 	.word	0x000000ff
        /*0430*/ 	.word	0x00000028
        /*0434*/ 	.short	0x0101
        /*0436*/ 	.byte	0x08
	.zero		1


	//   ....[32]....
        /*0438*/ 	.word	0x000099b0
        /*043c*/ 	.word	0x00000005
        /*0440*/ 	.word	0x00000018
        /*0444*/ 	.short	0x010a
        /*0446*/ 	.byte	0x3f
	.zero		1


	//   ....[33]....
        /*0448*/ 	.word	0x00009a30
        /*044c*/ 	.word	0x00000005
        /*0450*/ 	.word	0x00000008
        /*0454*/ 	.short	0x010a
        /*0456*/ 	.byte	0x3f
	.zero		1


	//   ....[34]....
        /*0458*/ 	.word	0x00009ab0
        /*045c*/ 	.word	0x00000007
        /*0460*/ 	.word	0x00000018
        /*0464*/ 	.short	0x010a
        /*0466*/ 	.byte	0x3f
	.zero		1


	//   ....[35]....
        /*0468*/ 	.word	0x00009b20
        /*046c*/ 	.word	0x00000005
        /*0470*/ 	.word	0x00000028
        /*0474*/ 	.short	0x010a
        /*0476*/ 	.byte	0x3f
	.zero		1


	//   ....[36]....
        /*0478*/ 	.word	0x00009b90
        /*047c*/ 	.word	0x00000005
        /*0480*/ 	.word	0x00000028
        /*0484*/ 	.short	0x010a
        /*0486*/ 	.byte	0x3f
	.zero		1


	//   ....[37]....
        /*0488*/ 	.word	0x00009bf0
        /*048c*/ 	.word	0x00000005
        /*0490*/ 	.word	0x00000028
        /*0494*/ 	.short	0x010a
        /*0496*/ 	.byte	0x3f
	.zero		1


	//   ....[38]....
        /*0498*/ 	.word	0x00009c50
        /*049c*/ 	.word	0x00000006
        /*04a0*/ 	.word	0x00000000
        /*04a4*/ 	.short	0x010a
        /*04a6*/ 	.byte	0x3f
	.zero		1


	//   ....[39]....
        /*04a8*/ 	.word	0x00009cb0
        /*04ac*/ 	.word	0x00000006
        /*04b0*/ 	.word	0x00000010
        /*04b4*/ 	.short	0x010a
        /*04b6*/ 	.byte	0x3f
	.zero		1


	//   ....[40]....
        /*04b8*/ 	.word	0x00009d30
        /*04bc*/ 	.word	0x00000011
        /*04c0*/ 	.word	0x00000010
        /*04c4*/ 	.short	0x010a
        /*04c6*/ 	.byte	0x3f
	.zero		1


	//   ....[41]....
        /*04c8*/ 	.word	0x00009db0
        /*04cc*/ 	.word	0x00000011
        /*04d0*/ 	.word	0x00000020
        /*04d4*/ 	.short	0x010a
        /*04d6*/ 	.byte	0x3f
	.zero		1


	//   ....[42]....
        /*04d8*/ 	.word	0x00009e30
        /*04dc*/ 	.word	0x00000011
        /*04e0*/ 	.word	0x00000010
        /*04e4*/ 	.short	0x010a
        /*04e6*/ 	.byte	0x3f
	.zero		1


	//   ....[43]....
        /*04e8*/ 	.word	0x00009eb0
        /*04ec*/ 	.word	0x00000011
        /*04f0*/ 	.word	0x00000020
        /*04f4*/ 	.short	0x010a
        /*04f6*/ 	.byte	0x3f
	.zero		1


	//   ....[44]....
        /*04f8*/ 	.word	0x00009f30
        /*04fc*/ 	.word	0x00000007
        /*0500*/ 	.word	0x00000020
        /*0504*/ 	.short	0x010a
        /*0506*/ 	.byte	0x3f
	.zero		1


	//----- nvinfo : EIATTR_NUM_MBARRIERS
	.align		4
.L_59:
        /*0508*/ 	.byte	0x03, 0x38
        /*050a*/ 	.short	0x0006


	//----- nvinfo : EIATTR_EXIT_INSTR_OFFSETS
	.align		4
        /*050c*/ 	.byte	0x04, 0x1c
        /*050e*/ 	.short	(.L_61 - .L_60)


	//   ....[0]....
.L_60:
        /*0510*/ 	.word	0x00000400


	//   ....[1]....
        /*0514*/ 	.word	0x000011a0


	//   ....[2]....
        /*0518*/ 	.word	0x000011d0


	//   ....[3]....
        /*051c*/ 	.word	0x00001d00


	//   ....[4]....
        /*0520*/ 	.word	0x00009870


	//   ....[5]....
        /*0524*/ 	.word	0x00009970


	//----- nvinfo : EIATTR_REQNTID
	.align		4
.L_61:
        /*0528*/ 	.byte	0x04, 0x10
        /*052a*/ 	.short	(.L_63 - .L_62)
.L_62:
        /*052c*/ 	.word	0x00000180
        /*0530*/ 	.word	0x00000001
        /*0534*/ 	.word	0x00000001


	//----- nvinfo : EIATTR_CBANK_PARAM_SIZE
	.align		4
.L_63:
        /*0538*/ 	.byte	0x03, 0x19
        /*053a*/ 	.short	0x02cc


	//----- nvinfo : EIATTR_PARAM_CBANK
	.align		4
        /*053c*/ 	.byte	0x04, 0x0a
        /*053e*/ 	.short	(.L_65 - .L_64)
	.align		4
.L_64:
        /*0540*/ 	.word	index@(.nv.constant0.kernel_cutlass_kernel_flash_attncuteflash_fwd_sm90FlashAttentionForwardSm90_object_at__tensor0000o11281211101213_tensor0000o12811101213_tensor0000o12811101213_tensor0000o11281211101213_te_0)
        /*0544*/ 	.short	0x0210
        /*0546*/ 	.short	0x02cc


	//----- nvinfo : EIATTR_SW_WAR
	.align		4
.L_65:
        /*0548*/ 	.byte	0x04, 0x36
        /*054a*/ 	.short	(.L_67 - .L_66)
.L_66:
        /*054c*/ 	.word	0x00000008
.L_67:


//--------------------- .nv.callgraph             --------------------------
	.section	.nv.callgraph,"",@"SHT_CUDA_CALLGRAPH"
	.align	4
	.sectionentsize	8
	.align		4
        /*0000*/ 	.word	0x00000000
	.align		4
        /*0004*/ 	.word	0xffffffff
	.align		4
        /*0008*/ 	.word	0x00000000
	.align		4
        /*000c*/ 	.word	0xfffffffe
	.align		4
        /*0010*/ 	.word	0x00000000
	.align		4
        /*0014*/ 	.word	0xfffffffd
	.align		4
        /*0018*/ 	.word	0x00000000
	.align		4
        /*001c*/ 	.word	0xfffffffc


//--------------------- .text.kernel_cutlass_kernel_flash_attncuteflash_fwd_sm90FlashAttentionForwardSm90_object_at__tensor0000o11281211101213_tensor0000o12811101213_tensor0000o12811101213_tensor0000o11281211101213_te_0 --------------------------
	.section	.text.kernel_cutlass_kernel_flash_attncuteflash_fwd_sm90FlashAttentionForwardSm90_object_at__tensor0000o11281211101213_tensor0000o12811101213_tensor0000o12811101213_tensor0000o11281211101213_te_0,"ax",@progbits
	.sectionflags	@"SHF_BARRIERS=16"
	.align	128
        .global         kernel_cutlass_kernel_flash_attncuteflash_fwd_sm90FlashAttentionForwardSm90_object_at__tensor0000o11281211101213_tensor0000o12811101213_tensor0000o12811101213_tensor0000o11281211101213_te_0
        .type           kernel_cutlass_kernel_flash_attncuteflash_fwd_sm90FlashAttentionForwardSm90_object_at__tensor0000o11281211101213_tensor0000o12811101213_tensor0000o12811101213_tensor0000o11281211101213_te_0,@function
        .size           kernel_cutlass_kernel_flash_attncuteflash_fwd_sm90FlashAttentionForwardSm90_object_at__tensor0000o11281211101213_tensor0000o12811101213_tensor0000o12811101213_tensor0000o11281211101213_te_0,(.L_x_45 - kernel_cutlass_kernel_flash_attncuteflash_fwd_sm90FlashAttentionForwardSm90_object_at__tensor0000o11281211101213_tensor0000o12811101213_tensor0000o12811101213_tensor0000o11281211101213_te_0)
        .other          kernel_cutlass_kernel_flash_attncuteflash_fwd_sm90FlashAttentionForwardSm90_object_at__tensor0000o11281211101213_tensor0000o12811101213_tensor0000o12811101213_tensor0000o11281211101213_te_0,@"STO_CUDA_ENTRY STV_DEFAULT"
kernel_cutlass_kernel_flash_attncuteflash_fwd_sm90FlashAttentionForwardSm90_object_at__tensor0000o11281211101213_tensor0000o12811101213_tensor0000o12811101213_tensor0000o11281211101213_te_0:
.text.kernel_cutlass_kernel_flash_attncuteflash_fwd_sm90FlashAttentionForwardSm90_object_at__tensor0000o11281211101213_tensor0000o12811101213_tensor0000o12811101213_tensor0000o11281211101213_te_0:
[----:B------:R-:W1:Y:S01]  /*0000*/  LDC R1, c[0x0][0x28] ;  /* 0x00000a00ff017b82 */ /* 0x000e620000000800 */
[----:B------:R-:W2:Y:S02]  /*0010*/  S2R R12, SR_TID.X ;  /* 0x00000000000c7919 */ /* 0x000ea40000002100 */
[----:B--2---:R-:W-:-:S04]  /*0020*/  SHF.R.U32.HI R0, RZ, 0x5, R12 ;  /* 0x00000005ff007819 */ /* 0x004fc8000001160c */
[----:B------:R-:W-:-:S13]  /*0030*/  R2UR UR44, R0 ;  /* 0x00000000002c72ca */ /* 0x000fda00000e0000 */
[----:B------:R-:W-:-:S13]  /*0040*/  ISETP.NE.AND P0, PT, RZ, UR44, PT ;  /* 0x0000002cff007c0c */ /* 0x000fda000bf05270 */
[----:B-1----:R-:W-:Y:S05]  /*0050*/  @P0 BRA `(.L_x_0) ;  /* 0x0000000000a40947 */ /* 0x002fea0003800000 */
[----:B------:R-:W1:Y:S01]  /*0060*/  S2UR UR8, SR_CgaCtaId ;  /* 0x00000000000879c3 */ /* 0x000e620000008800 */
[----:B------:R-:W-:Y:S01]  /*0070*/  ULDC.64 UR12, c[0x0][0x198] ;  /* 0x00006600000c7ab9 */ /* 0x000fe20000000a00 */
[----:B------:R-:W-:Y:S01]  /*0080*/  UMOV UR4, 0x400 ;  /* 0x0000040000047882 */ /* 0x000fe20000000000 */
[----:B------:R-:W-:Y:S02]  /*0090*/  UIADD3 UR18, UP0, UR12, 0x70, URZ ;  /* 0x000000700c127890 */ /* 0x000fe4000ff1e03f */
[----:B------:R-:W-:Y:S02]  /*00a0*/  UIADD3 UR20, UP1, UR12, 0xf0, URZ ;  /* 0x000000f00c147890 */ /* 0x000fe4000ff3e03f */
[----:B------:R-:W-:Y:S01]  /*00b0*/  UIADD3 UR22, UP2, UR12, 0x170, URZ ;  /* 0x000001700c167890 */ /* 0x000fe2000ff5e03f */
[----:B------:R-:W2:Y:S01]  /*00c0*/  S2UR UR6, SR_CgaCtaId ;  /* 0x00000000000679c3 */ /* 0x000ea20000008800 */
[----:B------:R-:W-:Y:S01]  /*00d0*/  UMOV UR7, 0x1 ;  /* 0x0000000100077882 */ /* 0x000fe20000000000 */
[----:B------:R-:W-:-:S02]  /*00e0*/  UIADD3 UR12, UP3, UR12, 0x1f0, URZ ;  /* 0x000001f00c0c7890 */ /* 0x000fc4000ff7e03f */
[----:B------:R-:W-:-:S04]  /*00f0*/  UIADD3 UR14, -UR7, 0x100000, URZ ;  /* 0x00100000070e7890 */ /* 0x000fc8000fffe13f */
[----:B------:R-:W-:Y:S02]  /*0100*/  USHF.L.U32 UR15, UR14, 0xb, URZ ;  /* 0x0000000b0e0f7899 */ /* 0x000fe4000800063f */
[----:B------:R-:W-:Y:S01]  /*0110*/  USHF.L.U32 UR14, UR14, 0x1, URZ ;  /* 0x000000010e0e7899 */ /* 0x000fe2000800063f */
[----:B------:R-:W-:Y:S01]  /*0120*/  UMOV UR10, 0x8 ;  /* 0x00000008000a7882 */ /* 0x000fe20000000000 */
[----:B------:R-:W-:Y:S01]  /*0130*/  UMOV UR5, 0x400 ;  /* 0x0000040000057882 */ /* 0x000fe20000000000 */
[----:B------:R-:W-:Y:S02]  /*0140*/  UIADD3.X UR19, URZ, UR13, URZ, UP0, !UPT ;  /* 0x0000000d3f137290 */ /* 0x000fe400087fe43f */
[----:B------:R-:W-:-:S04]  /*0150*/  UIADD3 UR16, -UR10, 0x100000, URZ ;  /* 0x001000000a107890 */ /* 0x000fc8000fffe13f */
[----:B------:R-:W-:Y:S02]  /*0160*/  USHF.L.U32 UR17, UR16, 0xb, URZ ;  /* 0x0000000b10117899 */ /* 0x000fe4000800063f */
[----:B------:R-:W-:Y:S02]  /*0170*/  USHF.L.U32 UR16, UR16, 0x1, URZ ;  /* 0x0000000110107899 */ /* 0x000fe4000800063f */
[----:B------:R-:W-:Y:S02]  /*0180*/  UIADD3.X UR21, URZ, UR13, URZ, UP1, !UPT ;  /* 0x0000000d3f157290 */ /* 0x000fe40008ffe43f */
[----:B------:R-:W-:Y:S02]  /*0190*/  UIADD3.X UR23, URZ, UR13, URZ, UP2, !UPT ;  /* 0x0000000d3f177290 */ /* 0x000fe400097fe43f */
[----:B------:R-:W-:Y:S01]  /*01a0*/  UIADD3.X UR13, URZ, UR13, URZ, UP3, !UPT ;  /* 0x0000000d3f0d7290 */ /* 0x000fe20009ffe43f */
[----:B------:R3:W-:Y:S01]  /*01b0*/  UTMACCTL.PF [UR18] ;  /* 0x00000000120079b9 */ /* 0x0007e20008040000 */
[----:B-1----:R-:W-:-:S03]  /*01c0*/  ULEA UR8, UR8, UR4, 0x18 ;  /* 0x0000000408087291 */ /* 0x002fc6000f8ec03f */
[----:B------:R3:W-:Y:S01]  /*01d0*/  UTMACCTL.PF [UR20] ;  /* 0x00000000140079b9 */ /* 0x0007e20008040000 */
[----:B--2---:R-:W-:Y:S02]  /*01e0*/  ULEA UR9, UR6, UR5, 0x18 ;  /* 0x0000000506097291 */ /* 0x004fe4000f8ec03f */
[----:B------:R-:W-:-:S04]  /*01f0*/  UIADD3 UR4, -UR7, 0x100000, URZ ;  /* 0x0010000007047890 */ /* 0x000fc8000fffe13f */
[----:B------:R-:W-:Y:S02]  /*0200*/  USHF.L.U32 UR5, UR4, 0xb, URZ ;  /* 0x0000000b04057899 */ /* 0x000fe4000800063f */
[----:B------:R-:W-:Y:S01]  /*0210*/  USHF.L.U32 UR4, UR4, 0x1, URZ ;  /* 0x0000000104047899 */ /* 0x000fe2000800063f */
[----:B------:R3:W-:Y:S01]  /*0220*/  UTMACCTL.PF [UR22] ;  /* 0x00000000160079b9 */ /* 0x0007e20008040000 */
[----:B------:R-:W-:-:S04]  /*0230*/  UIADD3 UR6, -UR10, 0x100000, URZ ;  /* 0x001000000a067890 */ /* 0x000fc8000fffe13f */
[----:B------:R-:W-:Y:S02]  /*0240*/  USHF.L.U32 UR7, UR6, 0xb, URZ ;  /* 0x0000000b06077899 */ /* 0x000fe4000800063f */
[----:B------:R-:W-:Y:S01]  /*0250*/  USHF.L.U32 UR6, UR6, 0x1, URZ ;  /* 0x0000000106067899 */ /* 0x000fe2000800063f */
[----:B------:R3:W-:Y:S01]  /*0260*/  UTMACCTL.PF [UR12] ;  /* 0x000000000c0079b9 */ /* 0x0007e20008040000 */
[----:B------:R-:W1:Y:S02]  /*0270*/  FENCE.VIEW.ASYNC.S ;  /* 0x00000000000073c6 */ /* 0x000e640000000000 */
[----:B-1----:R3:W1:Y:S01]  /*0280*/  SYNCS.EXCH.64 URZ, [UR8], UR14 ;  /* 0x0000000e083f75b2 */ /* 0x0026620008000100 */
[----:B------:R3:W2:Y:S01]  /*0290*/  SYNCS.EXCH.64 URZ, [UR8+0x8], UR16 ;  /* 0x00000810083f75b2 */ /* 0x0006a20008000100 */
[----:B------:R3:W4:Y:S06]  /*02a0*/  SYNCS.EXCH.64 URZ, [UR9+0x10], UR4 ;  /* 0x00001004093f75b2 */ /* 0x00072c0008000100 */
[----:B------:R3:W5:Y:S01]  /*02b0*/  SYNCS.EXCH.64 URZ, [UR9+0x18], UR6 ;  /* 0x00001806093f75b2 */ /* 0x0007620008000100 */
[----:B------:R3:W1:Y:S01]  /*02c0*/  SYNCS.EXCH.64 URZ, [UR9+0x20], UR4 ;  /* 0x00002004093f75b2 */ /* 0x0006620008000100 */
[----:B------:R3:W1:Y:S02]  /*02d0*/  SYNCS.EXCH.64 URZ, [UR9+0x28], UR6 ;  /* 0x00002806093f75b2 */ /* 0x0006640008000100 */
[----:B---3--:R-:W-:Y:S01]  /*02e0*/  NOP ;  /* 0x0000000000007918 */ /* 0x008fe20000000000 */
.L_x_0:
[----:B------:R-:W-:Y:S01]  /*02f0*/  UISETP.GT.AND UP0, UPT, UR44, 0x3, UPT ;  /* 0x000000032c00788c */ /* 0x000fe2000bf04270 */
[----:B------:R-:W-:Y:S01]  /*0300*/  NOP ;  /* 0x0000000000007918 */ /* 0x000fe20000000000 */
[----:B------:R-:W-:Y:S01]  /*0310*/  ULDC.U8 UR4, c[0x0][0x4a4] ;  /* 0x0001290000047ab9 */ /* 0x000fe20000000000 */
[----:B------:R-:W-:Y:S01]  /*0320*/  ULDC.U8 UR12, c[0x0][0x4a5] ;  /* 0x00012940000c7ab9 */ /* 0x000fe20000000000 */
[----:B------:R-:W-:Y:S01]  /*0330*/  ULDC.U8 UR7, c[0x0][0x4b0] ;  /* 0x00012c0000077ab9 */ /* 0x000fe20000000000 */
[----:B------:R-:W-:Y:S01]  /*0340*/  ULDC.U8 UR5, c[0x0][0x4b1] ;  /* 0x00012c4000057ab9 */ /* 0x000fe20000000000 */
[----:B-12-45:R-:W-:Y:S01]  /*0350*/  BAR.SYNC.DEFER_BLOCKING 0x0 ;  /* 0x0000000000007b1d */ /* 0x036fe20000010000 */
[----:B------:R-:W-:-:S05]  /*0360*/  PLOP3.LUT P0, PT, PT, PT, UP0, 0x80, 0x0 ;  /* 0x000000000000781c */ /* 0x000fca0003f0f008 */
[----:B------:R-:W-:Y:S01]  /*0370*/  ULDC.U8 UR10, c[0x0][0x4bd] ;  /* 0x00012f40000a7ab9 */ /* 0x000fe20000000000 */
[----:B------:R-:W-:Y:S01]  /*0380*/  ULDC.U8 UR11, c[0x0][0x4c8] ;  /* 0x00013200000b7ab9 */ /* 0x000fe20000000000 */
[----:B------:R-:W-:Y:S01]  /*0390*/  ULDC.U8 UR6, c[0x0][0x4c9] ;  /* 0x0001324000067ab9 */ /* 0x000fe20000000000 */
[----:B------:R-:W-:-:S05]  /*03a0*/  ULDC.U8 UR13, c[0x0][0x4bc] ;  /* 0x00012f00000d7ab9 */ /* 0x000fca0000000000 */
[----:B------:R-:W-:Y:S05]  /*03b0*/  @P0 BRA `(.L_x_1) ;  /* 0x0000000c00880947 */ /* 0x000fea0003800000 */
[----:B------:R-:W-:-:S08]  /*03c0*/  NOP ;  /* 0x0000000000007918 */ /* 0x000fd00000000000 */
[----:B------:R-:W1:-:S00]  /*03d0*/  USETMAXREG.DEALLOC.CTAPOOL 0x18 ;  /* 0x00000018000079c8 */ /* 0x000e4000080e0500 */
[----:B------:R-:W-:-:S06]  /*03e0*/  ULOP3.LUT UP0, URZ, UR44, 0x3, URZ, 0xc0, !UPT ;  /* 0x000000032c3f7892 */ /* 0x000fcc000f80c03f */
[----:B------:R-:W-:-:S13]  /*03f0*/  PLOP3.LUT P0, PT, PT, PT, UP0, 0x80, 0x0 ;  /* 0x000000000000781c */ /* 0x000fda0003f0f008 */
[----:B------:R-:W-:Y:S05]  /*0400*/  @P0 EXIT ;  /* 0x000000000000094d */ /* 0x000fea0003800000 */
[----:B------:R-:W2:Y:S01]  /*0410*/  S2UR UR22, SR_CTAID.X ;  /* 0x00000000001679c3 */ /* 0x000ea20000002500 */
[----:B------:R-:W-:Y:S01]  /*0420*/  ULDC UR8, c[0x0][0x4b8] ;  /* 0x00012e0000087ab9 */ /* 0x000fe20000000800 */
[----:B------:R-:W-:Y:S01]  /*0430*/  ULDC.64 UR18, c[0x0][0x4a8] ;  /* 0x00012a0000127ab9 */ /* 0x000fe20000000a00 */
[----:B-1----:R-:W-:-:S05]  /*0440*/  IMAD.MOV.U32 R2, RZ, RZ, 0x1 ;  /* 0x00000001ff027424 */ /* 0x002fca00078e00ff */
[----:B------:R-:W1:Y:S01]  /*0450*/  LDC R0, c[0x0][0x488] ;  /* 0x00012200ff007b82 */ /* 0x000e620000000800 */
[----:B--2---:R-:W-:-:S04]  /*0460*/  UIMAD.WIDE.U32 UR8, UR22, UR8, URZ ;  /* 0x00000008160872a5 */ /* 0x004fc8000f8e003f */
[----:B------:R-:W-:-:S04]  /*0470*/  UIADD3 UR8, -UR9, UR22, URZ ;  /* 0x0000001609087290 */ /* 0x000fc8000fffe13f */
[----:B------:R-:W-:Y:S01]  /*0480*/  USHF.R.U32.HI UR8, URZ, UR13, UR8 ;  /* 0x0000000d3f087299 */ /* 0x000fe20008011608 */
[----:B-1----:R-:W-:-:S03]  /*0490*/  ISETP.LE.AND P0, PT, R0, UR22, PT ;  /* 0x0000001600007c0c */ /* 0x002fc6000bf03270 */
[----:B------:R-:W-:-:S04]  /*04a0*/  UIADD3 UR8, UR9, UR8, URZ ;  /* 0x0000000809087290 */ /* 0x000fc8000fffe03f */
[----:B------:R-:W-:-:S03]  /*04b0*/  USHF.R.U32.HI UR15, URZ, UR10, UR8 ;  /* 0x0000000a3f0f7299 */ /* 0x000fc60008011608 */
[----:B------:R-:W-:Y:S01]  /*04c0*/  ULDC UR8, c[0x0][0x4cc] ;  /* 0x0001330000087ab9 */ /* 0x000fe20000000800 */
[----:B------:R-:W-:Y:S02]  /*04d0*/  UIADD3 UR16, -UR15, URZ, URZ ;  /* 0x0000003f0f107290 */ /* 0x000fe4000fffe13f */
[----:B------:R-:W-:-:S03]  /*04e0*/  UISETP.GE.AND UP0, UPT, UR15, UR8, UPT ;  /* 0x000000080f00728c */ /* 0x000fc6000bf06270 */
[----:B------:R-:W-:Y:S01]  /*04f0*/  ULDC UR8, c[0x0][0x4b4] ;  /* 0x00012d0000087ab9 */ /* 0x000fe20000000800 */
[----:B------:R-:W-:Y:S02]  /*0500*/  USEL UR14, UR7, UR11, !UP0 ;  /* 0x0000000b070e7287 */ /* 0x000fe4000c000000 */
[----:B------:R-:W-:Y:S02]  /*0510*/  UIMAD UR16, UR16, UR8, UR22 ;  /* 0x00000008101072a4 */ /* 0x000fe4000f8e0216 */
[----:B------:R-:W-:-:S03]  /*0520*/  ULOP3.LUT UR14, UR14, 0xff, URZ, 0xc0, !UPT ;  /* 0x000000ff0e0e7892 */ /* 0x000fc6000f8ec03f */
[----:B------:R-:W-:Y:S01]  /*0530*/  @UP0 ULDC UR19, c[0x0][0x4c4] ;  /* 0x0001310000130ab9 */ /* 0x000fe20000000800 */
[----:B------:R-:W-:Y:S01]  /*0540*/  @UP0 ULDC UR18, c[0x0][0x4c0] ;  /* 0x0001300000120ab9 */ /* 0x000fe20000000800 */
[----:B------:R-:W-:Y:S02]  /*0550*/  UIMAD.WIDE.U32 UR8, UR16, UR19, URZ ;  /* 0x00000013100872a5 */ /* 0x000fe4000f8e003f */
[----:B------:R-:W-:Y:S02]  /*0560*/  USEL UR8, UR5, UR6, !UP0 ;  /* 0x0000000605087287 */ /* 0x000fe4000c000000 */
[----:B------:R-:W-:Y:S02]  /*0570*/  UIADD3 UR17, UR16, -UR9, URZ ;  /* 0x8000000910117290 */ /* 0x000fe4000fffe03f */
[----:B------:R-:W-:Y:S02]  /*0580*/  ULOP3.LUT UR8, UR8, 0xff, URZ, 0xc0, !UPT ;  /* 0x000000ff08087892 */ /* 0x000fe4000f8ec03f */
[----:B------:R-:W-:-:S04]  /*0590*/  USHF.R.U32.HI UR14, URZ, UR14, UR17 ;  /* 0x0000000e3f0e7299 */ /* 0x000fc80008011611 */
[----:B------:R-:W-:-:S04]  /*05a0*/  UIADD3 UR14, UR9, UR14, URZ ;  /* 0x0000000e090e7290 */ /* 0x000fc8000fffe03f */
[----:B------:R-:W-:-:S04]  /*05b0*/  USHF.R.U32.HI UR14, URZ, UR8, UR14 ;  /* 0x000000083f0e7299 */ /* 0x000fc8000801160e */
[----:B------:R-:W-:-:S04]  /*05c0*/  UIADD3 UR8, -UR14, URZ, URZ ;  /* 0x0000003f0e087290 */ /* 0x000fc8000fffe13f */
[----:B------:R-:W-:-:S03]  /*05d0*/  UIMAD UR18, UR18, UR8, UR16 ;  /* 0x00000008121272a4 */ /* 0x000fc6000f8e0210 */
[----:B------:R-:W-:Y:S01]  /*05e0*/  ULDC.64 UR16, c[0x0][0x498] ;  /* 0x0001260000107ab9 */ /* 0x000fe20000000a00 */
[----:B------:R-:W-:Y:S01]  /*05f0*/  ULDC UR8, c[0x0][0x4a0] ;  /* 0x0001280000087ab9 */ /* 0x000fe20000000800 */
[----:B------:R-:W-:-:S04]  /*0600*/  UIMAD UR18, UR15, UR16, UR18 ;  /* 0x000000100f1272a4 */ /* 0x000fc8000f8e0212 */
[----:B------:R-:W-:-:S04]  /*0610*/  UIMAD.WIDE.U32 UR8, UR18, UR8, URZ ;  /* 0x00000008120872a5 */ /* 0x000fc8000f8e003f */
[----:B------:R-:W-:-:S04]  /*0620*/  UIADD3 UR8, UR18, -UR9, URZ ;  /* 0x8000000912087290 */ /* 0x000fc8000fffe03f */
[----:B------:R-:W-:-:S04]  /*0630*/  USHF.R.U32.HI UR8, URZ, UR4, UR8 ;  /* 0x000000043f087299 */ /* 0x000fc80008011608 */
[----:B------:R-:W-:-:S04]  /*0640*/  UIADD3 UR8, UR9, UR8, URZ ;  /* 0x0000000809087290 */ /* 0x000fc8000fffe03f */
[----:B------:R-:W-:-:S04]  /*0650*/  USHF.R.U32.HI UR21, URZ, UR12, UR8 ;  /* 0x0000000c3f157299 */ /* 0x000fc80008011608 */
[----:B------:R-:W-:-:S04]  /*0660*/  UIADD3 UR20, -UR21, URZ, URZ ;  /* 0x0000003f15147290 */ /* 0x000fc8000fffe13f */
[----:B------:R-:W-:Y:S01]  /*0670*/  UIMAD UR20, UR20, UR17, UR18 ;  /* 0x00000011141472a4 */ /* 0x000fe2000f8e0212 */
[----:B------:R-:W-:Y:S11]  /*0680*/  @P0 BRA `(.L_x_2) ;  /* 0x0000000800a80947 */ /* 0x000ff60003800000 */
[----:B------:R-:W1:Y:S01]  /*0690*/  S2UR UR4, SR_CgaCtaId ;  /* 0x00000000000479c3 */ /* 0x000e620000008800 */
[----:B------:R-:W-:Y:S01]  /*06a0*/  UMOV UR33, 0x400 ;  /* 0x0000040000217882 */ /* 0x000fe20000000000 */
[----:B------:R-:W-:Y:S01]  /*06b0*/  IMAD.MOV.U32 R0, RZ, RZ, -0x80000000 ;  /* 0x80000000ff007424 */ /* 0x000fe200078e00ff */
[----:B------:R-:W-:Y:S01]  /*06c0*/  ULDC UR9, c[0x0][0x21c] ;  /* 0x0000870000097ab9 */ /* 0x000fe20000000800 */
[----:B------:R-:W-:Y:S01]  /*06d0*/  ULDC UR6, c[0x0][0x210] ;  /* 0x0000840000067ab9 */ /* 0x000fe20000000800 */
[----:B------:R-:W-:Y:S02]  /*06e0*/  UIADD3 UR8, UR9, -0x1, URZ ;  /* 0xffffffff09087890 */ /* 0x000fe4000fffe03f */
[----:B------:R-:W-:Y:S02]  /*06f0*/  UIADD3 UR6, UR9, -UR6, URZ ;  /* 0x8000000609067290 */ /* 0x000fe4000fffe03f */
[----:B------:R-:W-:Y:S02]  /*0700*/  UIADD3 UR7, -UR9, URZ, URZ ;  /* 0x0000003f09077290 */ /* 0x000fe4000fffe13f */
[----:B------:R-:W-:-:S02]  /*0710*/  USHF.R.S32.HI UR10, URZ, 0x1f, UR8 ;  /* 0x0000001f3f0a7899 */ /* 0x000fc40008011408 */
[----:B------:R-:W-:Y:S02]  /*0720*/  USHF.R.S32.HI UR7, URZ, 0x1f, UR7 ;  /* 0x0000001f3f077899 */ /* 0x000fe40008011407 */
[----:B------:R-:W-:Y:S02]  /*0730*/  ULEA.HI UR10, UR10, UR8, URZ, 0x7 ;  /* 0x000000080a0a7291 */ /* 0x000fe4000f8f383f */
[----:B------:R-:W-:Y:S02]  /*0740*/  UISETP.GT.AND UP1, UPT, UR9, URZ, UPT ;  /* 0x0000003f0900728c */ /* 0x000fe4000bf24270 */
[----:B------:R-:W-:Y:S01]  /*0750*/  ULEA.HI UR9, UR7, -UR9, URZ, 0x7 ;  /* 0x8000000907097291 */ /* 0x000fe2000f8f383f */
[----:B------:R-:W-:Y:S01]  /*0760*/  UMOV UR12, 0x0 ;  /* 0x00000000000c7882 */ /* 0x000fe20000000000 */
[----:B------:R-:W-:Y:S02]  /*0770*/  UMOV UR13, 0x1 ;  /* 0x00000001000d7882 */ /* 0x000fe40000000000 */
[----:B------:R-:W-:-:S02]  /*0780*/  USHF.R.S32.HI UR9, URZ, 0x7, UR9 ;  /* 0x000000073f097899 */ /* 0x000fc40008011409 */
[----:B-1----:R-:W-:Y:S01]  /*0790*/  ULEA UR33, UR4, UR33, 0x18 ;  /* 0x0000002104217291 */ /* 0x002fe2000f8ec03f */
[----:B------:R-:W-:Y:S02]  /*07a0*/  ULDC.64 UR16, c[0x0][0x198] ;  /* 0x0000660000107ab9 */ /* 0x000fe40000000a00 */
[----:B------:R-:W-:Y:S01]  /*07b0*/  ULDC UR4, c[0x0][0x48c] ;  /* 0x0001230000047ab9 */ /* 0x000fe20000000800 */
[----:B------:R-:W-:Y:S02]  /*07c0*/  @UP1 UIMAD.WIDE UR22, UR10, 0x2000000, UR12 ;  /* 0x020000000a1618a5 */ /* 0x000fe4000f8e020c */
[----:B------:R-:W-:Y:S02]  /*07d0*/  UIADD3 UR5, -UR14, UR4, URZ ;  /* 0x000000040e057290 */ /* 0x000fe4000fffe13f */
[----:B------:R-:W-:Y:S01]  /*07e0*/  UIADD3 UR9, -UR9, URZ, URZ ;  /* 0x0000003f09097290 */ /* 0x000fe2000fffe13f */
[----:B------:R-:W1:Y:S01]  /*07f0*/  SYNCS.PHASECHK.TRANS64.TRYWAIT P0, [UR33+0x18], R0 ;  /* 0x00001800ff0075a7 */ /* 0x000e620008000161 */
[----:B------:R-:W-:Y:S01]  /*0800*/  ULEA UR5, UR5, UR6, 0x7 ;  /* 0x0000000605057291 */ /* 0x000fe2000f8e383f */
[----:B------:R-:W-:Y:S01]  /*0810*/  ULDC.64 UR24, c[0x0][0x198] ;  /* 0x0000660000187ab9 */ /* 0x000fe20000000a00 */
[----:B------:R-:W-:-:S02]  /*0820*/  UMOV UR10, URZ ;  /* 0x0000003f000a7c82 */ /* 0x000fc40008000000 */
[----:B------:R-:W-:Y:S02]  /*0830*/  UIADD3 UR11, -UR5, URZ, URZ ;  /* 0x0000003f050b7290 */ /* 0x000fe4000fffe13f */
[----:B------:R-:W-:Y:S02]  /*0840*/  UIADD3 UR6, UR5, -0x1, URZ ;  /* 0xffffffff05067890 */ /* 0x000fe4000fffe03f */
[----:B------:R-:W-:Y:S02]  /*0850*/  USHF.R.S32.HI UR8, URZ, 0x1f, UR11 ;  /* 0x0000001f3f087899 */ /* 0x000fe4000801140b */
[----:B------:R-:W-:Y:S02]  /*0860*/  USHF.R.S32.HI UR7, URZ, 0x1f, UR6 ;  /* 0x0000001f3f077899 */ /* 0x000fe40008011406 */
[----:B------:R-:W-:Y:S02]  /*0870*/  ULEA.HI UR8, UR8, -UR5, URZ, 0x7 ;  /* 0x8000000508087291 */ /* 0x000fe4000f8f383f */
[----:B------:R-:W-:-:S02]  /*0880*/  ULEA.HI UR7, UR7, UR6, URZ, 0x7 ;  /* 0x0000000607077291 */ /* 0x000fc4000f8f383f */
[----:B------:R-:W-:Y:S02]  /*0890*/  USHF.R.S32.HI UR8, URZ, 0x7, UR8 ;  /* 0x000000073f087899 */ /* 0x000fe40008011408 */
[----:B------:R-:W-:Y:S02]  /*08a0*/  ULEA.HI.SX32 UR7, UR7, 0x1, 0x19 ;  /* 0x0000000107077891 */ /* 0x000fe4000f8fca3f */
[----:B------:R-:W-:Y:S02]  /*08b0*/  UIADD3 UR8, -UR8, URZ, URZ ;  /* 0x0000003f08087290 */ /* 0x000fe4000fffe13f */
[----:B------:R-:W-:Y:S01]  /*08c0*/  UISETP.GT.AND UP0, UPT, UR5, URZ, UPT ;  /* 0x0000003f0500728c */ /* 0x000fe2000bf04270 */
[----:B------:R-:W-:Y:S01]  /*08d0*/  UMOV UR12, UR20 ;  /* 0x00000014000c7c82 */ /* 0x000fe20008000000 */
[----:B------:R-:W-:Y:S01]  /*08e0*/  UMOV UR13, UR21 ;  /* 0x00000015000d7c82 */ /* 0x000fe20008000000 */
[----:B------:R-:W-:Y:S01]  /*08f0*/  UMOV UR18, 0x40 ;  /* 0x0000004000127882 */ /* 0x000fe20000000000 */
[----:B-1----:R-:W-:Y:S07]  /*0900*/  @!P0 BRA `(.L_x_3) ;  /* 0x00000090001c8947 */ /* 0x002fee0003800000 */
.L_x_28:
[----:B------:R-:W-:Y:S01]  /*0910*/  @!UP0 UMOV UR7, UR8 ;  /* 0x0000000800078c82 */ /* 0x000fe20008000000 */
[----:B------:R-:W-:Y:S01]  /*0920*/  @UP1 UMOV UR9, UR23 ;  /* 0x0000001700091c82 */ /* 0x000fe20008000000 */
[----:B------:R-:W-:Y:S01]  /*0930*/  ELECT P0, URZ, PT ;  /* 0x00000000003f782f */ /* 0x000fe20003800000 */
[----:B------:R-:W-:Y:S02]  /*0940*/  UISETP.LT.AND UP2, UPT, UR7, UR9, UPT ;  /* 0x000000090700728c */ /* 0x000fe4000bf41270 */
[----:B------:R-:W-:Y:S02]  /*0950*/  UIADD3 UR6, UP0, UR16, 0xf0, URZ ;  /* 0x000000f010067890 */ /* 0x000fe4000ff1e03f */
[----:B------:R-:W-:Y:S02]  /*0960*/  USEL UR5, UR7, UR9, UP2 ;  /* 0x0000000907057287 */ /* 0x000fe40009000000 */
[----:B------:R-:W-:Y:S02]  /*0970*/  UIADD3 UR22, UP1, UR24, 0xf0, URZ ;  /* 0x000000f018167890 */ /* 0x000fe4000ff3e03f */
[----:B------:R-:W-:-:S02]  /*0980*/  USHF.L.U32 UR15, UR5, 0x7, URZ ;  /* 0x00000007050f7899 */ /* 0x000fc4000800063f */
[----:B------:R-:W-:Y:S02]  /*0990*/  UIADD3.X UR7, URZ, UR17, URZ, UP0, !UPT ;  /* 0x000000113f077290 */ /* 0x000fe400087fe43f */
[----:B------:R-:W-:Y:S01]  /*09a0*/  @P0 IMAD.MOV.U32 R2, RZ, RZ, 0x8000 ;  /* 0x00008000ff020424 */ /* 0x000fe200078e00ff */
[----:B------:R-:W-:Y:S02]  /*09b0*/  UIADD3 UR8, UR33, 0x10400, URZ ;  /* 0x0001040021087890 */ /* 0x000fe4000fffe03f */
[----:B------:R-:W-:Y:S02]  /*09c0*/  UIADD3 UR9, UR33, 0x10, URZ ;  /* 0x0000001021097890 */ /* 0x000fe4000fffe03f */
[----:B------:R2:W-:Y:S01]  /*09d0*/  @P0 SYNCS.ARRIVE.TRANS64 RZ, [UR33+0x10], R2 ;  /* 0x00001002ffff09a7 */ /* 0x0005e20008000021 */
[----:B------:R-:W-:Y:S02]  /*09e0*/  UIADD3 UR11, UR15, -0x80, URZ ;  /* 0xffffff800f0b7890 */ /* 0x000fe4000fffe03f */
[----:B------:R-:W-:-:S02]  /*09f0*/  UIADD3 UR16, UR33, 0x14400, URZ ;  /* 0x0001440021107890 */ /* 0x000fc4000fffe03f */
[----:B------:R-:W-:Y:S02]  /*0a00*/  UIADD3 UR17, UR33, 0x10, URZ ;  /* 0x0000001021117890 */ /* 0x000fe4000fffe03f */
[----:B------:R-:W-:Y:S01]  /*0a10*/  UIADD3.X UR23, URZ, UR25, URZ, UP1, !UPT ;  /* 0x000000193f177290 */ /* 0x000fe20008ffe43f */
[----:B------:R-:W-:Y:S02]  /*0a20*/  UMOV UR19, UR11 ;  /* 0x0000000b00137c82 */ /* 0x000fe40008000000 */
[----:B------:R2:W-:Y:S06]  /*0a30*/  UTMALDG.4D [UR8], [UR6], desc[URZ] ;  /* 0x00003f08060075b4 */ /* 0x0005ec0008019000 */
[----:B------:R2:W-:Y:S01]  /*0a40*/  UTMALDG.4D [UR16], [UR22], desc[URZ] ;  /* 0x00003f10160075b4 */ /* 0x0005e20008019000 */
[----:B------:R-:W3:Y:S02]  /*0a50*/  SYNCS.PHASECHK.TRANS64.TRYWAIT P0, [UR33+0x8], R0 ;  /* 0x00000800ff0075a7 */ /* 0x000ee40008000161 */
[----:B--23--:R-:W-:Y:S05]  /*0a60*/  @!P0 BRA `(.L_x_4) ;  /* 0x0000008c00e48947 */ /* 0x00cfea0003800000 */
.L_x_29:
[----:B------:R-:W-:Y:S01]  /*0a70*/  ELECT P0, URZ, PT ;  /* 0x00000000003f782f */ /* 0x000fe20003800000 */
[----:B------:R-:W-:Y:S01]  /*0a80*/  ULDC.64 UR6, c[0x0][0x198] ;  /* 0x0000660000067ab9 */ /* 0x000fe20000000a00 */
[----:B------:R-:W-:Y:S02]  /*0a90*/  ULOP3.LUT UR14, URZ, UR14, URZ, 0x33, !UPT ;  /* 0x0000000e3f0e7292 */ /* 0x000fe4000f8e333f */
[----:B------:R-:W-:Y:S01]  /*0aa0*/  UIADD3 UR6, UP0, UR6, 0x70, URZ ;  /* 0x0000007006067890 */ /* 0x000fe2000ff1e03f */
[----:B------:R-:W-:Y:S01]  /*0ab0*/  ULDC.64 UR8, c[0x0][0x198] ;  /* 0x0000660000087ab9 */ /* 0x000fe20000000a00 */
[----:B------:R-:W-:Y:S02]  /*0ac0*/  UIADD3 UR14, UR14, UR4, URZ ;  /* 0x000000040e0e7290 */ /* 0x000fe4000fffe03f */
[----:B------:R-:W-:Y:S02]  /*0ad0*/  UIADD3.X UR7, URZ, UR7, URZ, UP0, !UPT ;  /* 0x000000073f077290 */ /* 0x000fe400087fe43f */
[----:B------:R-:W-:-:S03]  /*0ae0*/  UISETP.GE.AND UP0, UPT, UR5, 0x2, UPT ;  /* 0x000000020500788c */ /* 0x000fc6000bf06270 */
[----:B------:R-:W-:Y:S01]  /*0af0*/  @P0 IMAD.MOV.U32 R0, RZ, RZ, 0x8000 ;  /* 0x00008000ff000424 */ /* 0x000fe200078e00ff */
[----:B------:R-:W-:Y:S02]  /*0b00*/  UIADD3 UR8, UP1, UR8, 0x70, URZ ;  /* 0x0000007008087890 */ /* 0x000fe4000ff3e03f */
[----:B------:R-:W-:Y:S01]  /*0b10*/  USHF.L.U32 UR35, UR14, 0x7, URZ ;  /* 0x000000070e237899 */ /* 0x000fe2000800063f */
[----:B------:R2:W-:Y:S01]  /*0b20*/  @P0 SYNCS.ARRIVE.TRANS64 RZ, [UR33], R0 ;  /* 0x00000000ffff09a7 */ /* 0x0005e20008000021 */
[----:B------:R-:W-:Y:S01]  /*0b30*/  PLOP3.LUT P0, PT, PT, PT, UP0, 0x80, 0x0 ;  /* 0x000000000000781c */ /* 0x000fe20003f0f008 */
[----:B------:R-:W-:Y:S02]  /*0b40*/  UIADD3 UR32, UR33, 0x8400, URZ ;  /* 0x0000840021207890 */ /* 0x000fe4000fffe03f */
[----:B------:R-:W-:Y:S02]  /*0b50*/  UIADD3.X UR9, URZ, UR9, URZ, UP1, !UPT ;  /* 0x000000093f097290 */ /* 0x000fe40008ffe43f */
[----:B------:R-:W-:Y:S01]  /*0b60*/  UIADD3 UR16, UR33, 0xc400, URZ ;  /* 0x0000c40021107890 */ /* 0x000fe2000fffe03f */
[----:B------:R-:W-:Y:S01]  /*0b70*/  UMOV UR34, URZ ;  /* 0x0000003f00227c82 */ /* 0x000fe20008000000 */
[----:B------:R-:W-:Y:S01]  /*0b80*/  UMOV UR36, UR20 ;  /* 0x0000001400247c82 */ /* 0x000fe20008000000 */
[----:B------:R-:W-:Y:S01]  /*0b90*/  UMOV UR37, UR21 ;  /* 0x0000001500257c82 */ /* 0x000fe20008000000 */
[----:B------:R-:W-:Y:S01]  /*0ba0*/  UMOV UR18, 0x40 ;  /* 0x0000004000127882 */ /* 0x000fe20000000000 */
[----:B------:R-:W-:Y:S01]  /*0bb0*/  UMOV UR17, UR33 ;  /* 0x0000002100117c82 */ /* 0x000fe20008000000 */
[----:B------:R-:W-:Y:S01]  /*0bc0*/  UMOV UR19, UR35 ;  /* 0x0000002300137c82 */ /* 0x000fe20008000000 */
[----:B------:R3:W-:Y:S01]  /*0bd0*/  UTMALDG.4D [UR32], [UR6], desc[URZ] ;  /* 0x00003f20060075b4 */ /* 0x0007e20008019000 */
[----:B--2---:R-:W-:Y:S01]  /*0be0*/  IMAD.MOV.U32 R0, RZ, RZ, 0x1 ;  /* 0x00000001ff007424 */ /* 0x004fe200078e00ff */
[----:B------:R3:W-:Y:S02]  /*0bf0*/  UTMALDG.4D [UR16], [UR8], desc[URZ] ;  /* 0x00003f10080075b4 */ /* 0x0007e40008019000 */
[----:B---3--:R-:W-:Y:S05]  /*0c00*/  @!P0 BRA `(.L_x_5) ;  /* 0x0000000000e08947 */ /* 0x008fea0003800000 */
[----:B------:R-:W-:Y:S01]  /*0c10*/  UIADD3 UR5, -UR5, URZ, URZ ;  /* 0x0000003f05057290 */ /* 0x000fe2000fffe13f */
[----:B-1----:R-:W-:Y:S01]  /*0c20*/  IMAD.MOV.U32 R5, RZ, RZ, 0x1 ;  /* 0x00000001ff057424 */ /* 0x002fe200078e00ff */
[----:B------:R-:W-:-:S03]  /*0c30*/  UIADD3 UR19, UR15, -0x100, URZ ;  /* 0xffffff000f137890 */ /* 0x000fc6000fffe03f */
[----:B------:R-:W-:Y:S01]  /*0c40*/  ULDC.64 UR14, c[0x0][0x198] ;  /* 0x00006600000e7ab9 */ /* 0x000fe20000000a00 */
[----:B------:R-:W-:-:S08]  /*0c50*/  IMAD.U32 R4, RZ, RZ, UR5 ;  /* 0x00000005ff047e24 */ /* 0x000fd0000f8e00ff */
.L_x_8:
[----:B------:R-:W-:-:S05]  /*0c60*/  LOP3.LUT R0, R5, 0x1, RZ, 0x3c, !PT ;  /* 0x0000000105007812 */ /* 0x000fca00078e3cff */
[----:B------:R-:W-:-:S04]  /*0c70*/  IMAD.U32 R2, R0, -0x80000000, RZ ;  /* 0x8000000000027824 */ /* 0x000fc800078e00ff */
[----:B------:R-:W1:Y:S02]  /*0c80*/  SYNCS.PHASECHK.TRANS64.TRYWAIT P0, [UR33+0x18], R2 ;  /* 0x00001802ff0075a7 */ /* 0x000e640008000161 */
[----:B-1----:R-:W-:Y:S05]  /*0c90*/  @!P0 BRA `(.L_x_6) ;  /* 0x0000008c00788947 */ /* 0x002fea0003800000 */
.L_x_31:
[----:B------:R-:W-:Y:S01]  /*0ca0*/  ELECT P0, URZ, PT ;  /* 0x00000000003f782f */ /* 0x000fe20003800000 */
[----:B------:R-:W-:Y:S01]  /*0cb0*/  VIADD R4, R4, 0x1 ;  /* 0x0000000104047836 */ /* 0x000fe20000000000 */
[----:B------:R-:W-:Y:S02]  /*0cc0*/  UIADD3 UR4, UP0, UR14, 0xf0, URZ ;  /* 0x000000f00e047890 */ /* 0x000fe4000ff1e03f */
[----:B------:R-:W-:Y:S02]  /*0cd0*/  UIADD3 UR6, UP1, UR14, 0xf0, URZ ;  /* 0x000000f00e067890 */ /* 0x000fe4000ff3e03f */
[----:B------:R-:W-:Y:S01]  /*0ce0*/  UIADD3 UR16, UR33, 0x10400, URZ ;  /* 0x0001040021107890 */ /* 0x000fe2000fffe03f */
[----:B------:R-:W-:Y:S01]  /*0cf0*/  ISETP.NE.AND P1, PT, R4, -0x1, PT ;  /* 0xffffffff0400780c */ /* 0x000fe20003f25270 */
[----:B------:R-:W-:Y:S02]  /*0d00*/  UIADD3 UR17, UR33, 0x10, URZ ;  /* 0x0000001021117890 */ /* 0x000fe4000fffe03f */
[----:B------:R-:W-:-:S02]  /*0d10*/  UIADD3.X UR5, URZ, UR15, URZ, UP0, !UPT ;  /* 0x0000000f3f057290 */ /* 0x000fc400087fe43f */
[----:B------:R-:W-:Y:S01]  /*0d20*/  UIADD3 UR8, UR33, 0x14400, URZ ;  /* 0x0001440021087890 */ /* 0x000fe2000fffe03f */
[----:B------:R-:W-:Y:S01]  /*0d30*/  @P0 IMAD.MOV.U32 R2, RZ, RZ, 0x8000 ;  /* 0x00008000ff020424 */ /* 0x000fe200078e00ff */
[----:B------:R-:W-:Y:S02]  /*0d40*/  UIADD3 UR9, UR33, 0x10, URZ ;  /* 0x0000001021097890 */ /* 0x000fe4000fffe03f */
[----:B------:R-:W-:Y:S01]  /*0d50*/  UIADD3.X UR7, URZ, UR15, URZ, UP1, !UPT ;  /* 0x0000000f3f077290 */ /* 0x000fe20008ffe43f */
[----:B------:R2:W-:Y:S01]  /*0d60*/  @P0 SYNCS.ARRIVE.TRANS64 RZ, [UR33+0x10], R2 ;  /* 0x00001002ffff09a7 */ /* 0x0005e20008000021 */
[----:B------:R-:W-:Y:S01]  /*0d70*/  UMOV UR18, URZ ;  /* 0x0000003f00127c82 */ /* 0x000fe20008000000 */
[----:B------:R-:W-:Y:S01]  /*0d80*/  UMOV UR10, 0x40 ;  /* 0x00000040000a7882 */ /* 0x000fe20000000000 */
[----:B------:R-:W-:Y:S01]  /*0d90*/  UMOV UR11, UR19 ;  /* 0x00000013000b7c82 */ /* 0x000fe20008000000 */
[----:B------:R-:W-:Y:S01]  /*0da0*/  UMOV UR12, UR20 ;  /* 0x00000014000c7c82 */ /* 0x000fe20008000000 */
[----:B------:R-:W-:Y:S01]  /*0db0*/  UMOV UR13, UR21 ;  /* 0x00000015000d7c82 */ /* 0x000fe20008000000 */
[----:B------:R3:W-:Y:S01]  /*0dc0*/  UTMALDG.4D [UR16], [UR4], desc[URZ] ;  /* 0x00003f10040075b4 */ /* 0x0007e20008019000 */
[----:B------:R-:W-:Y:S01]  /*0dd0*/  UIADD3 UR27, UR19, 0x80, URZ ;  /* 0x00000080131b7890 */ /* 0x000fe2000fffe03f */
[----:B--2---:R-:W-:Y:S01]  /*0de0*/  IMAD.U32 R2, R5, -0x80000000, RZ ;  /* 0x8000000005027824 */ /* 0x004fe200078e00ff */
[----:B------:R3:W-:Y:S03]  /*0df0*/  UTMALDG.4D [UR8], [UR6], desc[URZ] ;  /* 0x00003f08060075b4 */ /* 0x0007e60008019000 */
[----:B------:R-:W2:Y:S02]  /*0e00*/  SYNCS.PHASECHK.TRANS64.TRYWAIT P0, [UR33+0x28], R2 ;  /* 0x00002802ff0075a7 */ /* 0x000ea40008000161 */
[----:B--23--:R-:W-:Y:S05]  /*0e10*/  @!P0 BRA `(.L_x_7) ;  /* 0x0000008c00388947 */ /* 0x00cfea0003800000 */
.L_x_33:
[----:B------:R-:W-:Y:S01]  /*0e20*/  ELECT P0, URZ, PT ;  /* 0x00000000003f782f */ /* 0x000fe20003800000 */
[----:B-1----:R-:W-:Y:S01]  /*0e30*/  IMAD.MOV.U32 R5, RZ, RZ, R0 ;  /* 0x000000ffff057224 */ /* 0x002fe200078e0000 */
[----:B------:R-:W-:Y:S02]  /*0e40*/  UIADD3 UR4, UP0, UR14, 0x170, URZ ;  /* 0x000001700e047890 */ /* 0x000fe4000ff1e03f */
[----:B------:R-:W-:Y:S02]  /*0e50*/  UIADD3 UR6, UP1, UR14, 0x170, URZ ;  /* 0x000001700e067890 */ /* 0x000fe4000ff3e03f */
[----:B------:R-:W-:Y:S02]  /*0e60*/  UIADD3 UR24, UR33, 0x400, URZ ;  /* 0x0000040021187890 */ /* 0x000fe4000fffe03f */
        /* <DEDUP_REMOVED lines=8> */
[----:B------:R-:W-:Y:S01]  /*0ef0*/  UMOV UR28, UR20 ;  /* 0x00000014001c7c82 */ /* 0x000fe20008000000 */
[----:B------:R-:W-:Y:S01]  /*0f00*/  UMOV UR29, UR21 ;  /* 0x00000015001d7c82 */ /* 0x000fe20008000000 */
[----:B------:R-:W-:Y:S01]  /*0f10*/  UMOV UR10, 0x40 ;  /* 0x00000040000a7882 */ /* 0x000fe20000000000 */
[----:B------:R-:W-:Y:S01]  /*0f20*/  UMOV UR12, UR20 ;  /* 0x00000014000c7c82 */ /* 0x000fe20008000000 */
[----:B------:R-:W-:Y:S01]  /*0f30*/  UMOV UR13, UR21 ;  /* 0x00000015000d7c82 */ /* 0x000fe20008000000 */
[----:B------:R-:W-:Y:S01]  /*0f40*/  UMOV UR11, UR27 ;  /* 0x0000001b000b7c82 */ /* 0x000fe20008000000 */
[----:B------:R2:W-:Y:S01]  /*0f50*/  UTMALDG.4D [UR24], [UR4], desc[URZ] ;  /* 0x00003f18040075b4 */ /* 0x0005e20008019000 */
[----:B------:R-:W-:Y:S01]  /*0f60*/  UIADD3 UR19, UR19, -0x80, URZ ;  /* 0xffffff8013137890 */ /* 0x000fe2000fffe03f */
[----:B------:R2:W-:Y:S02]  /*0f70*/  UTMALDG.4D [UR8], [UR6], desc[URZ] ;  /* 0x00003f08060075b4 */ /* 0x0005e40008019000 */
[----:B--2---:R-:W-:Y:S09]  /*0f80*/  @P1 BRA `(.L_x_8) ;  /* 0xfffffffc00341947 */ /* 0x004ff2000383ffff */
.L_x_5:
[----:B------:R-:W-:-:S04]  /*0f90*/  IMAD.U32 R2, R0, -0x80000000, RZ ;  /* 0x8000000000027824 */ /* 0x000fc800078e00ff */
[----:B------:R-:W2:Y:S02]  /*0fa0*/  SYNCS.PHASECHK.TRANS64.TRYWAIT P0, [UR33+0x28], R2 ;  /* 0x00002802ff0075a7 */ /* 0x000ea40008000161 */
[----:B--2---:R-:W-:Y:S05]  /*0fb0*/  @!P0 BRA `(.L_x_9) ;  /* 0x0000008800ec8947 */ /* 0x004fea0003800000 */
.L_x_35:
[----:B------:R-:W-:Y:S01]  /*0fc0*/  ULDC.64 UR4, c[0x0][0x198] ;  /* 0x0000660000047ab9 */ /* 0x000fe20000000a00 */
[----:B------:R-:W-:Y:S01]  /*0fd0*/  ELECT P0, URZ, PT ;  /* 0x00000000003f782f */ /* 0x000fe20003800000 */
[----:B------:R-:W-:Y:S01]  /*0fe0*/  UIADD3 UR4, UP0, UR4, 0x170, URZ ;  /* 0x0000017004047890 */ /* 0x000fe2000ff1e03f */
[----:B------:R-:W-:Y:S01]  /*0ff0*/  ULDC.64 UR6, c[0x0][0x198] ;  /* 0x0000660000067ab9 */ /* 0x000fe20000000a00 */
[----:B------:R-:W-:Y:S02]  /*1000*/  UIADD3 UR16, UR33, 0x400, URZ ;  /* 0x0000040021107890 */ /* 0x000fe4000fffe03f */
[----:B------:R-:W-:Y:S02]  /*1010*/  UIADD3.X UR5, URZ, UR5, URZ, UP0, !UPT ;  /* 0x000000053f057290 */ /* 0x000fe400087fe43f */
[----:B------:R-:W-:Y:S02]  /*1020*/  UIADD3 UR6, UP0, UR6, 0x170, URZ ;  /* 0x0000017006067890 */ /* 0x000fe4000ff1e03f */
[----:B------:R-:W-:-:S02]  /*1030*/  UIADD3 UR17, UR33, 0x20, URZ ;  /* 0x0000002021117890 */ /* 0x000fc4000fffe03f */
[----:B------:R-:W-:Y:S02]  /*1040*/  UIADD3 UR8, UR33, 0x4400, URZ ;  /* 0x0000440021087890 */ /* 0x000fe4000fffe03f */
[----:B------:R-:W-:Y:S01]  /*1050*/  @P0 IMAD.MOV.U32 R2, RZ, RZ, 0x8000 ;  /* 0x00008000ff020424 */ /* 0x000fe200078e00ff */
[----:B------:R-:W-:Y:S02]  /*1060*/  UIADD3 UR9, UR33, 0x20, URZ ;  /* 0x0000002021097890 */ /* 0x000fe4000fffe03f */
[----:B------:R-:W-:Y:S01]  /*1070*/  UIADD3.X UR7, URZ, UR7, URZ, UP0, !UPT ;  /* 0x000000073f077290 */ /* 0x000fe200087fe43f */
[----:B------:R2:W-:Y:S01]  /*1080*/  @P0 SYNCS.ARRIVE.TRANS64 RZ, [UR33+0x20], R2 ;  /* 0x00002002ffff09a7 */ /* 0x0005e20008000021 */
[----:B------:R-:W-:Y:S01]  /*1090*/  UMOV UR18, URZ ;  /* 0x0000003f00127c82 */ /* 0x000fe20008000000 */
[----:B------:R-:W-:Y:S01]  /*10a0*/  UMOV UR19, URZ ;  /* 0x0000003f00137c82 */ /* 0x000fe20008000000 */
[----:B------:R-:W-:Y:S01]  /*10b0*/  UMOV UR10, 0x40 ;  /* 0x00000040000a7882 */ /* 0x000fe20000000000 */
[----:B------:R-:W-:Y:S01]  /*10c0*/  UMOV UR11, URZ ;  /* 0x0000003f000b7c82 */ /* 0x000fe20008000000 */
[----:B------:R-:W-:Y:S01]  /*10d0*/  UMOV UR12, UR20 ;  /* 0x00000014000c7c82 */ /* 0x000fe20008000000 */
[----:B------:R-:W-:Y:S01]  /*10e0*/  UMOV UR13, UR21 ;  /* 0x00000015000d7c82 */ /* 0x000fe20008000000 */
[----:B------:R3:W-:Y:S01]  /*10f0*/  UTMALDG.4D [UR16], [UR4], desc[URZ] ;  /* 0x00003f10040075b4 */ /* 0x0007e20008019000 */
[----:B--2---:R-:W-:Y:S01]  /*1100*/  LOP3.LUT R2, R0, 0x1, RZ, 0x3c, !PT ;  /* 0x0000000100027812 */ /* 0x004fe200078e3cff */
[----:B------:R3:W-:Y:S02]  /*1110*/  UTMALDG.4D [UR8], [UR6], desc[URZ] ;  /* 0x00003f08060075b4 */ /* 0x0007e40008019000 */
[----:B---3--:R-:W-:-:S04]  /*1120*/  NOP ;  /* 0x0000000000007918 */ /* 0x008fc80000000000 */
.L_x_2:
[----:B-1----:R-:W1:Y:S01]  /*1130*/  S2R R3, SR_CgaCtaId ;  /* 0x0000000000037919 */ /* 0x002e620000008800 */
[----:B------:R-:W-:Y:S01]  /*1140*/  MOV R0, 0x400 ;  /* 0x0000040000007802 */ /* 0x000fe20000000f00 */
[----:B------:R-:W-:-:S03]  /*1150*/  IMAD.U32 R2, R2, -0x80000000, RZ ;  /* 0x8000000002027824 */ /* 0x000fc600078e00ff */
[----:B-1----:R-:W-:-:S04]  /*1160*/  LEA R5, R3, R0, 0x18 ;  /* 0x0000000003057211 */ /* 0x002fc800078ec0ff */
[----:B------:R-:W1:Y:S02]  /*1170*/  SYNCS.PHASECHK.TRANS64.TRYWAIT P0, [R5+URZ+0x28], R2 ;  /* 0x00002802050075a7 */ /* 0x000e64000800017f */
[----:B-1----:R-:W-:Y:S05]  /*1180*/  @!P0 BRA `(.L_x_10) ;  /* 0x0000008800948947 */ /* 0x002fea0003800000 */
.L_x_37:
[----:B------:R-:W-:-:S13]  /*1190*/  ELECT P0, URZ, PT ;  /* 0x00000000003f782f */ /* 0x000fda0003800000 */
[----:B------:R-:W-:Y:S05]  /*11a0*/  @!P0 EXIT ;  /* 0x000000000000894d */ /* 0x000fea0003800000 */
[----:B------:R-:W-:-:S04]  /*11b0*/  IMAD.MOV.U32 R0, RZ, RZ, 0x8000 ;  /* 0x00008000ff007424 */ /* 0x000fc800078e00ff */
[----:B------:R-:W-:Y:S01]  /*11c0*/  SYNCS.ARRIVE.TRANS64 RZ, [R5+URZ+0x20], R0 ;  /* 0x0000200005ff79a7 */ /* 0x000fe2000800003f */
[----:B------:R-:W-:Y:S05]  /*11d0*/  EXIT ;  /* 0x000000000000794d */ /* 0x000fea0003800000 */
.L_x_1:
[----:B------:R-:W-:-:S08]  /*11e0*/  NOP ;  /* 0x0000000000007918 */ /* 0x000fd00000000000 */
[----:B------:R-:W1:Y:S02]  /*11f0*/  USETMAXREG.TRY_ALLOC.CTAPOOL UP0, 0xf0 ;  /* 0x000000f0000079c8 */ /* 0x000e640008000600 */
[----:B-1----:R-:W-:-:S13]  /*1200*/  PLOP3.LUT P0, PT, PT, PT, UP0, 0x80, 0x0 ;  /* 0x000000000000781c */ /* 0x002fda0003f0f008 */
[----:B------:R-:W-:Y:S05]  /*1210*/  @!P0 BRA `(.L_x_1) ;  /* 0xfffffffc00f08947 */ /* 0x000fea000383ffff */
[----:B------:R-:W-:Y:S01]  /*1220*/  VIADD R0, R12, 0xffffff80 ;  /* 0xffffff800c007836 */ /* 0x000fe20000000000 */
[----:B------:R-:W1:Y:S04]  /*1230*/  S2UR UR15, SR_CgaCtaId ;  /* 0x00000000000f79c3 */ /* 0x000e680000008800 */
[----:B------:R-:W-:-:S04]  /*1240*/  PRMT R2, R0, 0x9910, RZ ;  /* 0x0000991000027816 */ /* 0x000fc800000000ff */
[----:B------:R-:W-:-:S04]  /*1250*/  SHF.R.S32.HI R2, RZ, 0xf, R2 ;  /* 0x0000000fff027819 */ /* 0x000fc80000011402 */
[----:B------:R-:W-:-:S04]  /*1260*/  LOP3.LUT R3, R2, 0xffff, RZ, 0xc0, !PT ;  /* 0x0000ffff02037812 */ /* 0x000fc800078ec0ff */
[----:B------:R-:W-:-:S04]  /*1270*/  LEA.HI R2, R3, R0, RZ, 0x17 ;  /* 0x0000000003027211 */ /* 0x000fc800078fb8ff */
[----:B------:R-:W-:-:S04]  /*1280*/  PRMT R3, R2, 0x9910, RZ ;  /* 0x0000991002037816 */ /* 0x000fc800000000ff */
[----:B------:R-:W-:-:S04]  /*1290*/  SHF.R.S32.HI R3, RZ, 0x7, R3 ;  /* 0x00000007ff037819 */ /* 0x000fc80000011403 */
[----:B------:R-:W-:-:S05]  /*12a0*/  PRMT R3, R3, 0x9910, RZ ;  /* 0x0000991003037816 */ /* 0x000fca00000000ff */
[C---:B------:R-:W-:Y:S02]  /*12b0*/  IMAD.SHL.U32 R5, R3.reuse, 0x80, RZ ;  /* 0x0000008003057824 */ /* 0x040fe400078e00ff */
[----:B------:R-:W-:-:S03]  /*12c0*/  VIADD R4, R3, 0xffffffff ;  /* 0xffffffff03047836 */ /* 0x000fc60000000000 */
[----:B------:R-:W-:Y:S02]  /*12d0*/  ISETP.NE.AND P0, PT, R0, R5, PT ;  /* 0x000000050000720c */ /* 0x000fe40003f05270 */
[----:B------:R-:W-:Y:S02]  /*12e0*/  SHF.R.U32.HI R5, RZ, 0x7, R12 ;  /* 0x00000007ff057819 */ /* 0x000fe4000001160c */
[----:B------:R-:W-:-:S13]  /*12f0*/  ISETP.LT.U32.AND P0, PT, R12, 0x80, P0 ;  /* 0x000000800c00780c */ /* 0x000fda0000701070 */
[----:B------:R-:W-:Y:S01]  /*1300*/  @!P0 IMAD.MOV R4, RZ, RZ, R3 ;  /* 0x000000ffff048224 */ /* 0x000fe200078e0203 */
[----:B------:R-:W-:-:S05]  /*1310*/  ISETP.NE.AND P0, PT, R5, 0x1, PT ;  /* 0x000000010500780c */ /* 0x000fca0003f05270 */
[----:B------:R-:W2:Y:S08]  /*1320*/  SHFL.IDX PT, R4, R4, RZ, 0x1f ;  /* 0x00001fff04047589 */ /* 0x000eb000000e0000 */
[----:B------:R-:W-:Y:S06]  /*1330*/  @!P0 BAR.ARV 0x2, 0x100 ;  /* 0x0084000000008b1d */ /* 0x000fec0000002000 */
[----:B--2---:R-:W-:-:S13]  /*1340*/  R2UR UR8, R4 ;  /* 0x00000000040872ca */ /* 0x004fda00000e0000 */
[----:B------:R-:W-:-:S04]  /*1350*/  USHF.L.U32 UR8, UR8, 0x7, URZ ;  /* 0x0000000708087899 */ /* 0x000fc8000800063f */
[----:B------:R-:W-:-:S04]  /*1360*/  USHF.R.S32.HI UR9, URZ, 0x7, UR8 ;  /* 0x000000073f097899 */ /* 0x000fc80008011408 */
[----:B------:R-:W-:-:S04]  /*1370*/  ULEA.HI UR8, UR8, UR9, URZ, 0x1 ;  /* 0x0000000908087291 */ /* 0x000fc8000f8f083f */
[----:B------:R-:W-:-:S03]  /*1380*/  ULOP3.LUT UR14, UR8, 0xfffffffe, URZ, 0xc0, !UPT ;  /* 0xfffffffe080e7892 */ /* 0x000fc6000f8ec03f */
[----:B------:R-:W-:Y:S01]  /*1390*/  UMOV UR8, 0x400 ;  /* 0x0000040000087882 */ /* 0x000fe20000000000 */
[----:B------:R-:W-:Y:S02]  /*13a0*/  UIADD3 UR9, UR9, -UR14, URZ ;  /* 0x8000000e09097290 */ /* 0x000fe4000fffe03f */
[----:B-1----:R-:W-:-:S04]  /*13b0*/  ULEA UR8, UR15, UR8, 0x18 ;  /* 0x000000080f087291 */ /* 0x002fc8000f8ec03f */
[----:B------:R-:W-:Y:S02]  /*13c0*/  ULEA UR14, UR9, UR8, 0xd ;  /* 0x00000008090e7291 */ /* 0x000fe4000f8e683f */
[----:B------:R-:W-:Y:S02]  /*13d0*/  UIADD3 UR15, UR8, 0x10400, URZ ;  /* 0x00010400080f7890 */ /* 0x000fe4000fffe03f */
[----:B------:R-:W-:Y:S02]  /*13e0*/  UIADD3 UR14, UR14, 0x8400, URZ ;  /* 0x000084000e0e7890 */ /* 0x000fe4000fffe03f */
[----:B------:R-:W-:Y:S02]  /*13f0*/  USHF.R.U32.HI UR15, URZ, 0x4, UR15 ;  /* 0x000000043f0f7899 */ /* 0x000fe4000801160f */
[----:B------:R-:W-:Y:S02]  /*1400*/  USHF.R.U32.HI UR14, URZ, 0x4, UR14 ;  /* 0x000000043f0e7899 */ /* 0x000fe4000801160e */
[----:B------:R-:W-:-:S02]  /*1410*/  ULOP3.LUT UR15, UR15, 0x3fc0, URZ, 0xc0, !UPT ;  /* 0x00003fc00f0f7892 */ /* 0x000fc4000f8ec03f */
[----:B------:R-:W-:Y:S02]  /*1420*/  ULOP3.LUT UR14, UR14, 0x3fc0, URZ, 0xc0, !UPT ;  /* 0x00003fc00e0e7892 */ /* 0x000fe4000f8ec03f */
[----:B------:R-:W-:Y:S02]  /*1430*/  ULOP3.LUT UR42, UR15, 0x10000, URZ, 0xfc, !UPT ;  /* 0x000100000f2a7892 */ /* 0x000fe4000f8efc3f */
[----:B------:R-:W-:Y:S01]  /*1440*/  ULOP3.LUT UR40, UR14, 0x10000, URZ, 0xfc, !UPT ;  /* 0x000100000e287892 */ /* 0x000fe2000f8efc3f */
[----:B------:R-:W-:Y:S01]  /*1450*/  LOP3.LUT R7, R0, 0xffff, RZ, 0xc0, !PT ;  /* 0x0000ffff00077812 */ /* 0x000fe200078ec0ff */
[----:B------:R-:W1:Y:S01]  /*1460*/  S2UR UR21, SR_CTAID.X ;  /* 0x00000000001579c3 */ /* 0x000e620000002500 */
[----:B------:R-:W-:Y:S01]  /*1470*/  LOP3.LUT R2, R2, 0xff80, RZ, 0xc0, !PT ;  /* 0x0000ff8002027812 */ /* 0x000fe200078ec0ff */
[----:B------:R-:W-:Y:S01]  /*1480*/  ULDC UR14, c[0x0][0x4b8] ;  /* 0x00012e00000e7ab9 */ /* 0x000fe20000000800 */
[CC--:B------:R-:W-:Y:S01]  /*1490*/  LEA.HI R5, R7.reuse, R0.reuse, RZ, 0x14 ;  /* 0x0000000007057211 */ /* 0x0c0fe200078fa0ff */
[----:B------:R-:W-:Y:S01]  /*14a0*/  ULDC UR20, c[0x0][0x4cc] ;  /* 0x0001330000147ab9 */ /* 0x000fe20000000800 */
[-C--:B------:R-:W-:Y:S01]  /*14b0*/  LEA.HI R4, R7, R0.reuse, RZ, 0x12 ;  /* 0x0000000007047211 */ /* 0x080fe200078f90ff */
[----:B------:R-:W-:Y:S01]  /*14c0*/  IMAD.MOV R8, RZ, RZ, -R2 ;  /* 0x000000ffff087224 */ /* 0x000fe200078e0a02 */
[----:B------:R-:W-:Y:S01]  /*14d0*/  LOP3.LUT R2, R5, 0xfff0, RZ, 0xc0, !PT ;  /* 0x0000fff005027812 */ /* 0x000fe200078ec0ff */
[----:B------:R-:W-:Y:S01]  /*14e0*/  ULDC UR18, c[0x0][0x4b4] ;  /* 0x00012d0000127ab9 */ /* 0x000fe20000000800 */
[----:B------:R-:W-:Y:S01]  /*14f0*/  LOP3.LUT R4, R4, 0xfffc, RZ, 0xc0, !PT ;  /* 0x0000fffc04047812 */ /* 0x000fe200078ec0ff */
[----:B------:R-:W-:Y:S01]  /*1500*/  ULDC.64 UR16, c[0x0][0x4a8] ;  /* 0x00012a0000107ab9 */ /* 0x000fe20000000a00 */
[----:B------:R-:W-:Y:S01]  /*1510*/  LEA.HI R6, R7, R0, RZ, 0x15 ;  /* 0x0000000007067211 */ /* 0x000fe200078fa8ff */
[----:B------:R-:W-:Y:S01]  /*1520*/  IMAD.MOV R2, RZ, RZ, -R2 ;  /* 0x000000ffff027224 */ /* 0x000fe200078e0a02 */
[----:B------:R-:W-:Y:S01]  /*1530*/  PRMT R7, R8, 0x7710, RZ ;  /* 0x0000771008077816 */ /* 0x000fe200000000ff */
[----:B------:R-:W-:Y:S01]  /*1540*/  IMAD.MOV R4, RZ, RZ, -R4 ;  /* 0x000000ffff047224 */ /* 0x000fe200078e0a04 */
[----:B------:R-:W-:Y:S01]  /*1550*/  LOP3.LUT R5, R5, 0xffff, RZ, 0xc0, !PT ;  /* 0x0000ffff05057812 */ /* 0x000fe200078ec0ff */
[----:B------:R-:W-:Y:S01]  /*1560*/  UIADD3 UR24, UR40, 0x400, URZ ;  /* 0x0000040028187890 */ /* 0x000fe2000fffe03f */
[----:B------:R-:W-:Y:S01]  /*1570*/  PRMT R9, R2, 0x7710, RZ ;  /* 0x0000771002097816 */ /* 0x000fe200000000ff */
[----:B------:R-:W-:Y:S01]  /*1580*/  UIADD3 UR28, UR40, 0x402, URZ ;  /* 0x00000402281c7890 */ /* 0x000fe2000fffe03f */
[----:B------:R-:W-:Y:S01]  /*1590*/  PRMT R11, R4, 0x7710, RZ ;  /* 0x00007710040b7816 */ /* 0x000fe200000000ff */
[----:B------:R-:W-:Y:S01]  /*15a0*/  IMAD.IADD R4, R0, 0x1, R7 ;  /* 0x0000000100047824 */ /* 0x000fe200078e0207 */
[----:B------:R-:W-:Y:S01]  /*15b0*/  PRMT R7, R6, 0x9910, RZ ;  /* 0x0000991006077816 */ /* 0x000fe200000000ff */
[C---:B------:R-:W-:Y:S01]  /*15c0*/  IMAD.IADD R2, R0.reuse, 0x1, R9 ;  /* 0x0000000100027824 */ /* 0x040fe200078e0209 */
[----:B------:R-:W-:Y:S01]  /*15d0*/  SHF.R.U32.HI R6, RZ, 0x4, R5 ;  /* 0x00000004ff067819 */ /* 0x000fe20000011605 */
[----:B------:R-:W-:Y:S01]  /*15e0*/  IMAD.IADD R9, R0, 0x1, R11 ;  /* 0x0000000100097824 */ /* 0x000fe200078e020b */
[----:B------:R-:W-:Y:S01]  /*15f0*/  PRMT R0, R4, 0x8880, RZ ;  /* 0x0000888004007816 */ /* 0x000fe200000000ff */
[----:B-1----:R-:W-:Y:S01]  /*1600*/  UIMAD.WIDE.U32 UR14, UR21, UR14, URZ ;  /* 0x0000000e150e72a5 */ /* 0x002fe2000f8e003f */
[----:B------:R-:W-:Y:S01]  /*1610*/  LEA.HI R8, R5, R6, RZ, 0x11 ;  /* 0x0000000605087211 */ /* 0x000fe200078f88ff */
[----:B------:R-:W-:Y:S01]  /*1620*/  UIADD3 UR32, UR40, 0x404, URZ ;  /* 0x0000040428207890 */ /* 0x000fe2000fffe03f */
[----:B------:R-:W-:Y:S01]  /*1630*/  PRMT R0, R0, 0x7710, RZ ;  /* 0x0000771000007816 */ /* 0x000fe200000000ff */
[----:B------:R-:W-:Y:S01]  /*1640*/  UIADD3 UR14, -UR15, UR21, URZ ;  /* 0x000000150f0e7290 */ /* 0x000fe2000fffe13f */
[----:B------:R-:W-:Y:S01]  /*1650*/  SHF.R.S32.HI R7, RZ, 0x5, R7 ;  /* 0x00000005ff077819 */ /* 0x000fe20000011407 */
[----:B------:R-:W-:Y:S01]  /*1660*/  UIADD3 UR36, UR40, 0x406, URZ ;  /* 0x0000040628247890 */ /* 0x000fe2000fffe03f */
[----:B------:R-:W-:Y:S01]  /*1670*/  SHF.R.U32.HI R0, RZ, 0x7, R0 ;  /* 0x00000007ff007819 */ /* 0x000fe20000011600 */
[----:B------:R-:W-:Y:S01]  /*1680*/  USHF.R.U32.HI UR14, URZ, UR13, UR14 ;  /* 0x0000000d3f0e7299 */ /* 0x000fe2000801160e */
[----:B------:R-:W-:Y:S01]  /*1690*/  PRMT R11, R7, 0x9910, RZ ;  /* 0x00009910070b7816 */ /* 0x000fe200000000ff */
[----:B------:R-:W-:Y:S01]  /*16a0*/  UIADD3 UR13, UR40, 0x2, URZ ;  /* 0x00000002280d7890 */ /* 0x000fe2000fffe03f */
[----:B------:R-:W-:Y:S01]  /*16b0*/  LOP3.LUT R5, R0, 0xff, RZ, 0xc0, !PT ;  /* 0x000000ff00057812 */ /* 0x000fe200078ec0ff */
[----:B------:R-:W-:Y:S01]  /*16c0*/  UIADD3 UR14, UR15, UR14, URZ ;  /* 0x0000000e0f0e7290 */ /* 0x000fe2000fffe03f */
[----:B------:R-:W-:Y:S01]  /*16d0*/  LOP3.LUT R8, R8, 0xfe, RZ, 0xc0, !PT ;  /* 0x000000fe08087812 */ /* 0x000fe200078ec0ff */
[----:B------:R-:W-:Y:S01]  /*16e0*/  UIADD3 UR15, UR42, 0x2, URZ ;  /* 0x000000022a0f7890 */ /* 0x000fe2000fffe03f */
[CC--:B------:R-:W-:Y:S01]  /*16f0*/  LEA.HI R0, R5.reuse, R4.reuse, RZ, 0x1a ;  /* 0x0000000405007211 */ /* 0x0c0fe200078fd0ff */
[----:B------:R-:W-:Y:S01]  /*1700*/  USHF.R.U32.HI UR19, URZ, UR10, UR14 ;  /* 0x0000000a3f137299 */ /* 0x000fe2000801160e */
[----:B------:R-:W-:Y:S01]  /*1710*/  PRMT R10, R2, 0x9910, RZ ;  /* 0x00009910020a7816 */ /* 0x000fe200000000ff */
[----:B------:R-:W-:Y:S01]  /*1720*/  UIADD3 UR22, UR42, 0x6, URZ ;  /* 0x000000062a167890 */ /* 0x000fe2000fffe03f */
[C---:B------:R-:W-:Y:S01]  /*1730*/  PRMT R7, R0.reuse, 0x8880, RZ ;  /* 0x0000888000077816 */ /* 0x040fe200000000ff */
[----:B------:R-:W-:Y:S01]  /*1740*/  UISETP.GE.AND UP0, UPT, UR19, UR20, UPT ;  /* 0x000000141300728c */ /* 0x000fe2000bf06270 */
[----:B------:R-:W-:Y:S01]  /*1750*/  LEA.HI R5, R5, R4, RZ, 0x1d ;  /* 0x0000000405057211 */ /* 0x000fe200078fe8ff */
[----:B------:R-:W-:Y:S01]  /*1760*/  UIADD3 UR10, -UR19, URZ, URZ ;  /* 0x0000003f130a7290 */ /* 0x000fe2000fffe13f */
[----:B------:R-:W-:Y:S01]  /*1770*/  IMAD R11, R11, 0x10, R10 ;  /* 0x000000100b0b7824 */ /* 0x000fe200078e020a */
[----:B------:R-:W-:Y:S01]  /*1780*/  USEL UR7, UR7, UR11, !UP0 ;  /* 0x0000000b07077287 */ /* 0x000fe2000c000000 */
[----:B------:R-:W-:Y:S01]  /*1790*/  IMAD.MOV.U32 R2, RZ, RZ, R7 ;  /* 0x000000ffff027224 */ /* 0x000fe200078e0007 */
[----:B------:R-:W-:Y:S01]  /*17a0*/  UIMAD UR18, UR10, UR18, UR21 ;  /* 0x000000120a1272a4 */ /* 0x000fe2000f8e0215 */
[----:B------:R-:W-:Y:S01]  /*17b0*/  IMAD.MOV R7, RZ, RZ, -R8 ;  /* 0x000000ffff077224 */ /* 0x000fe200078e0a08 */
[----:B------:R-:W-:Y:S01]  /*17c0*/  ULOP3.LUT UR7, UR7, 0xff, URZ, 0xc0, !UPT ;  /* 0x000000ff07077892 */ /* 0x000fe2000f8ec03f */
[----:B------:R-:W-:Y:S01]  /*17d0*/  LOP3.LUT R0, R0, 0xfffc, RZ, 0xc0, !PT ;  /* 0x0000fffc00007812 */ /* 0x000fe200078ec0ff */
[----:B------:R-:W-:Y:S01]  /*17e0*/  USEL UR5, UR5, UR6, !UP0 ;  /* 0x0000000605057287 */ /* 0x000fe2000c000000 */
[----:B------:R-:W-:Y:S01]  /*17f0*/  SHF.R.S32.HI R2, RZ, 0x2, R2 ;  /* 0x00000002ff027819 */ /* 0x000fe20000011402 */
[----:B------:R-:W-:Y:S01]  /*1800*/  @UP0 ULDC UR17, c[0x0][0x4c4] ;  /* 0x0001310000110ab9 */ /* 0x000fe20000000800 */
[----:B------:R-:W-:Y:S01]  /*1810*/  PRMT R7, R7, 0x7710, RZ ;  /* 0x0000771007077816 */ /* 0x000fe200000000ff */
[----:B------:R-:W-:Y:S01]  /*1820*/  UIMAD.WIDE.U32 UR10, UR18, UR17, URZ ;  /* 0x00000011120a72a5 */ /* 0x000fe2000f8e003f */
[----:B------:R-:W-:Y:S01]  /*1830*/  LOP3.LUT R8, R2, 0xffff, RZ, 0xc0, !PT ;  /* 0x0000ffff02087812 */ /* 0x000fe200078ec0ff */
[----:B------:R-:W-:Y:S01]  /*1840*/  ULOP3.LUT UR5, UR5, 0xff, URZ, 0xc0, !UPT ;  /* 0x000000ff05057892 */ /* 0x000fe2000f8ec03f */
[----:B------:R-:W-:Y:S01]  /*1850*/  PRMT R5, R5, 0x8880, RZ ;  /* 0x0000888005057816 */ /* 0x000fe200000000ff */
[----:B------:R-:W-:Y:S01]  /*1860*/  IMAD.IADD R7, R6, 0x1, R7 ;  /* 0x0000000106077824 */ /* 0x000fe200078e0207 */
[----:B------:R-:W-:Y:S01]  /*1870*/  SHF.R.U32.HI R6, RZ, 0x5, R8 ;  /* 0x00000005ff067819 */ /* 0x000fe20000011608 */
[----:B------:R-:W-:Y:S01]  /*1880*/  UIADD3 UR10, UR18, -UR11, URZ ;  /* 0x8000000b120a7290 */ /* 0x000fe2000fffe03f */
[----:B------:R-:W-:Y:S01]  /*1890*/  IMAD.MOV R0, RZ, RZ, -R0 ;  /* 0x000000ffff007224 */ /* 0x000fe200078e0a00 */
[----:B------:R-:W-:Y:S01]  /*18a0*/  @UP0 ULDC UR16, c[0x0][0x4c0] ;  /* 0x0001300000100ab9 */ /* 0x000fe20000000800 */
[----:B------:R-:W-:Y:S01]  /*18b0*/  PRMT R8, R7, 0x8880, RZ ;  /* 0x0000888007087816 */ /* 0x000fe200000000ff */
[----:B------:R-:W-:Y:S01]  /*18c0*/  USHF.R.U32.HI UR7, URZ, UR7, UR10 ;  /* 0x000000073f077299 */ /* 0x000fe2000801160a */
[----:B------:R-:W-:Y:S01]  /*18d0*/  LOP3.LUT R7, R6, 0x7, RZ, 0xc0, !PT ;  /* 0x0000000706077812 */ /* 0x000fe200078ec0ff */
[----:B------:R-:W-:Y:S01]  /*18e0*/  ULDC UR6, c[0x0][0x4a0] ;  /* 0x0001280000067ab9 */ /* 0x000fe20000000800 */
[----:B------:R-:W-:Y:S01]  /*18f0*/  UIADD3 UR20, UR40, 0x6, URZ ;  /* 0x0000000628147890 */ /* 0x000fe2000fffe03f */
[----:B------:R-:W-:Y:S01]  /*1900*/  IMAD.MOV.U32 R6, RZ, RZ, R8 ;  /* 0x000000ffff067224 */ /* 0x000fe200078e0008 */
[----:B------:R-:W-:Y:S01]  /*1910*/  UIADD3 UR7, UR11, UR7, URZ ;  /* 0x000000070b077290 */ /* 0x000fe2000fffe03f */
[----:B------:R-:W-:Y:S01]  /*1920*/  IMAD.IADD R7, R2, 0x1, R7 ;  /* 0x0000000102077824 */ /* 0x000fe200078e0207 */
[----:B------:R-:W1:Y:S01]  /*1930*/  LDC R8, c[0x0][0x488] ;  /* 0x00012200ff087b82 */ /* 0x000e620000000800 */
[----:B------:R-:W-:Y:S01]  /*1940*/  IMAD R11, R11, 0x8, R6 ;  /* 0x000000080b0b7824 */ /* 0x000fe200078e0206 */
[----:B------:R-:W-:Y:S01]  /*1950*/  LOP3.LUT R6, R9, 0x80, RZ, 0xc0, !PT ;  /* 0x0000008009067812 */ /* 0x000fe200078ec0ff */
[----:B------:R-:W-:Y:S01]  /*1960*/  USHF.R.U32.HI UR14, URZ, UR5, UR7 ;  /* 0x000000053f0e7299 */ /* 0x000fe20008011607 */
[----:B------:R-:W-:Y:S01]  /*1970*/  LOP3.LUT R7, R7, 0xfff8, RZ, 0xc0, !PT ;  /* 0x0000fff807077812 */ /* 0x000fe200078ec0ff */
[----:B------:R-:W-:Y:S01]  /*1980*/  ULDC.64 UR10, c[0x0][0x498] ;  /* 0x00012600000a7ab9 */ /* 0x000fe20000000a00 */
[----:B------:R-:W-:Y:S01]  /*1990*/  LEA.HI R6, R6, R9, RZ, 0x19 ;  /* 0x0000000906067211 */ /* 0x000fe200078fc8ff */
[----:B------:R-:W-:-:S02]  /*19a0*/  UIADD3 UR5, -UR14, URZ, URZ ;  /* 0x0000003f0e057290 */ /* 0x000fc4000fffe13f */
[----:B------:R-:W-:Y:S01]  /*19b0*/  IMAD.MOV R7, RZ, RZ, -R7 ;  /* 0x000000ffff077224 */ /* 0x000fe200078e0a07 */
[----:B------:R-:W-:Y:S01]  /*19c0*/  LOP3.LUT R6, R6, 0xfe, RZ, 0xc0, !PT ;  /* 0x000000fe06067812 */ /* 0x000fe200078ec0ff */
[----:B------:R-:W-:Y:S02]  /*19d0*/  UIMAD UR5, UR16, UR5, UR18 ;  /* 0x00000005100572a4 */ /* 0x000fe4000f8e0212 */
[----:B------:R-:W-:Y:S01]  /*19e0*/  UIADD3 UR16, UR40, 0x4, URZ ;  /* 0x0000000428107890 */ /* 0x000fe2000fffe03f */
[----:B------:R-:W-:Y:S01]  /*19f0*/  PRMT R7, R7, 0x7710, RZ ;  /* 0x0000771007077816 */ /* 0x000fe200000000ff */
[----:B------:R-:W-:Y:S01]  /*1a00*/  IMAD.MOV R6, RZ, RZ, -R6 ;  /* 0x000000ffff067224 */ /* 0x000fe200078e0a06 */
[----:B------:R-:W-:Y:S02]  /*1a10*/  UIMAD UR10, UR19, UR10, UR5 ;  /* 0x0000000a130a72a4 */ /* 0x000fe4000f8e0205 */
[----:B------:R-:W-:Y:S01]  /*1a20*/  UIADD3 UR18, UR42, 0x4, URZ ;  /* 0x000000042a127890 */ /* 0x000fe2000fffe03f */
[----:B------:R-:W-:Y:S01]  /*1a30*/  IMAD.IADD R2, R2, 0x1, R7 ;  /* 0x0000000102027824 */ /* 0x000fe200078e0207 */
[----:B------:R-:W-:Y:S01]  /*1a40*/  PRMT R6, R6, 0x7710, RZ ;  /* 0x0000771006067816 */ /* 0x000fe200000000ff */
[----:B------:R-:W-:-:S02]  /*1a50*/  UIMAD.WIDE.U32 UR6, UR10, UR6, URZ ;  /* 0x000000060a0672a5 */ /* 0x000fc4000f8e003f */
[----:B------:R-:W-:Y:S01]  /*1a60*/  UIADD3 UR26, UR42, 0x400, URZ ;  /* 0x000004002a1a7890 */ /* 0x000fe2000fffe03f */
[----:B------:R-:W-:Y:S01]  /*1a70*/  PRMT R7, R2, 0x9910, RZ ;  /* 0x0000991002077816 */ /* 0x000fe200000000ff */
[----:B------:R-:W-:Y:S01]  /*1a80*/  IMAD.IADD R9, R9, 0x1, R6 ;  /* 0x0000000109097824 */ /* 0x000fe200078e0206 */
[----:B------:R-:W-:Y:S01]  /*1a90*/  UIADD3 UR5, UR10, -UR7, URZ ;  /* 0x800000070a057290 */ /* 0x000fe2000fffe03f */
[----:B------:R-:W-:Y:S01]  /*1aa0*/  IMAD.MOV.U32 R2, RZ, RZ, R5 ;  /* 0x000000ffff027224 */ /* 0x000fe200078e0005 */
[----:B-1----:R-:W-:Y:S01]  /*1ab0*/  ISETP.LE.AND P0, PT, R8, UR21, PT ;  /* 0x0000001508007c0c */ /* 0x002fe2000bf03270 */
[----:B------:R-:W-:Y:S01]  /*1ac0*/  IMAD.MOV.U32 R6, RZ, RZ, R7 ;  /* 0x000000ffff067224 */ /* 0x000fe200078e0007 */
[----:B------:R-:W-:Y:S02]  /*1ad0*/  USHF.R.U32.HI UR5, URZ, UR4, UR5 ;  /* 0x000000043f057299 */ /* 0x000fe40008011605 */
[----:B------:R-:W-:Y:S01]  /*1ae0*/  SHF.R.S32.HI R2, RZ, 0x5, R2 ;  /* 0x00000005ff027819 */ /* 0x000fe20000011402 */
[----:B------:R-:W-:Y:S01]  /*1af0*/  IMAD R5, R3, 0x40, R6 ;  /* 0x0000004003057824 */ /* 0x000fe200078e0206 */
[----:B------:R-:W-:Y:S01]  /*1b00*/  PRMT R3, R0, 0x7710, RZ ;  /* 0x0000771000037816 */ /* 0x000fe200000000ff */
[----:B------:R-:W-:Y:S01]  /*1b10*/  UIADD3 UR7, UR7, UR5, URZ ;  /* 0x0000000507077290 */ /* 0x000fe2000fffe03f */
[----:B------:R-:W-:Y:S01]  /*1b20*/  PRMT R2, R2, 0x9910, RZ ;  /* 0x0000991002027816 */ /* 0x000fe200000000ff */
[----:B------:R-:W-:-:S02]  /*1b30*/  UIADD3 UR30, UR42, 0x402, URZ ;  /* 0x000004022a1e7890 */ /* 0x000fc4000fffe03f */
[----:B------:R-:W-:Y:S01]  /*1b40*/  IMAD.IADD R4, R4, 0x1, R3 ;  /* 0x0000000104047824 */ /* 0x000fe200078e0203 */
[----:B------:R-:W-:Y:S01]  /*1b50*/  USHF.R.U32.HI UR12, URZ, UR12, UR7 ;  /* 0x0000000c3f0c7299 */ /* 0x000fe20008011607 */
[----:B------:R-:W-:Y:S01]  /*1b60*/  IMAD.SHL.U32 R3, R11, 0x8, RZ ;  /* 0x000000080b037824 */ /* 0x000fe200078e00ff */
[----:B------:R-:W-:Y:S01]  /*1b70*/  UIADD3 UR34, UR42, 0x404, URZ ;  /* 0x000004042a227890 */ /* 0x000fe2000fffe03f */
[----:B------:R-:W-:Y:S01]  /*1b80*/  IMAD.MOV.U32 R0, RZ, RZ, R2 ;  /* 0x000000ffff007224 */ /* 0x000fe200078e0002 */
[----:B------:R-:W-:Y:S02]  /*1b90*/  UIADD3 UR6, -UR12, URZ, URZ ;  /* 0x0000003f0c067290 */ /* 0x000fe4000fffe13f */
[----:B------:R-:W-:Y:S01]  /*1ba0*/  IADD3 R3, R3, UR8, R3 ;  /* 0x0000000803037c10 */ /* 0x000fe2000fffe003 */
[----:B------:R-:W-:Y:S01]  /*1bb0*/  IMAD R5, R0, 0x10, R5 ;  /* 0x0000001000057824 */ /* 0x000fe200078e0205 */
[----:B------:R-:W-:Y:S01]  /*1bc0*/  PRMT R0, R9, 0x8880, RZ ;  /* 0x0000888009007816 */ /* 0x000fe200000000ff */
[----:B------:R-:W-:-:S02]  /*1bd0*/  UIMAD UR11, UR6, UR11, UR10 ;  /* 0x0000000b060b72a4 */ /* 0x000fc4000f8e020a */
[----:B------:R-:W-:Y:S01]  /*1be0*/  VIADD R2, R3, 0x8400 ;  /* 0x0000840003027836 */ /* 0x000fe20000000000 */
[----:B------:R-:W-:Y:S01]  /*1bf0*/  UIADD3 UR38, UR42, 0x406, URZ ;  /* 0x000004062a267890 */ /* 0x000fe2000fffe03f */
[----:B------:R-:W-:Y:S01]  /*1c00*/  UMOV UR4, UR13 ;  /* 0x0000000d00047c82 */ /* 0x000fe20008000000 */
[----:B------:R-:W-:Y:S01]  /*1c10*/  UMOV UR5, 0x40000040 ;  /* 0x4000004000057882 */ /* 0x000fe20000000000 */
[----:B------:R-:W-:Y:S01]  /*1c20*/  UMOV UR17, 0x40000040 ;  /* 0x4000004000117882 */ /* 0x000fe20000000000 */
[----:B------:R-:W-:Y:S01]  /*1c30*/  UMOV UR21, 0x40000040 ;  /* 0x4000004000157882 */ /* 0x000fe20000000000 */
[----:B------:R-:W-:Y:S01]  /*1c40*/  UMOV UR25, 0x40000040 ;  /* 0x4000004000197882 */ /* 0x000fe20000000000 */
[----:B------:R-:W-:Y:S01]  /*1c50*/  UMOV UR29, 0x40000040 ;  /* 0x40000040001d7882 */ /* 0x000fe20000000000 */
[----:B------:R-:W-:Y:S01]  /*1c60*/  UMOV UR33, 0x40000040 ;  /* 0x4000004000217882 */ /* 0x000fe20000000000 */
[----:B------:R-:W-:Y:S01]  /*1c70*/  UMOV UR37, 0x40000040 ;  /* 0x4000004000257882 */ /* 0x000fe20000000000 */
        /* <DEDUP_REMOVED lines=8> */
[----:B------:R-:W-:Y:S05]  /*1d00*/  @P0 EXIT ;  /* 0x000000000000094d */ /* 0x000fea0003800000 */
[----:B------:R-:W1:Y:S02]  /*1d10*/  SYNCS.PHASECHK.TRANS64.TRYWAIT P0, [UR8], RZ ;  /* 0x000000ffff0075a7 */ /* 0x000e640008000148 */
[----:B-1----:R-:W-:Y:S05]  /*1d20*/  @!P0 BRA `(.L_x_11) ;  /* 0x0000007c00c48947 */ /* 0x002fea0003800000 */
.L_x_38:
[----:B------:R-:W2:Y:S01]  /*1d30*/  SYNCS.PHASECHK.TRANS64.TRYWAIT P0, [UR8+0x10], RZ ;  /* 0x000010ffff0075a7 */ /* 0x000ea20008000148 */
[----:B------:R-:W-:Y:S01]  /*1d40*/  UMOV UR41, 0x40000040 ;  /* 0x4000004000297882 */ /* 0x000fe20000000000 */
[----:B------:R-:W-:Y:S01]  /*1d50*/  UMOV UR43, 0x40000040 ;  /* 0x40000040002b7882 */ /* 0x000fe20000000000 */
[----:B--2---:R-:W-:Y:S05]  /*1d60*/  @P0 BRA `(.L_x_12) ;  /* 0x0000000000080947 */ /* 0x004fea0003800000 */
[----:B------:R-:W2:Y:S02]  /*1d70*/  SYNCS.PHASECHK.TRANS64.TRYWAIT P0, [UR8+0x10], RZ ;  /* 0x000010ffff0075a7 */ /* 0x000ea40008000148 */
[----:B--2---:R-:W-:Y:S05]  /*1d80*/  @!P0 BRA `(.L_x_13) ;  /* 0x0000007c00c48947 */ /* 0x004fea0003800000 */
.L_x_12:
[----:B------:R-:W-:Y:S01]  /*1d90*/  WARPGROUP.ARRIVE ;  /* 0x00000000000079c5 */ /* 0x000fe20000000000 */
[----:B------:R-:W-:Y:S01]  /*1da0*/  ULDC UR10, c[0x0][0x48c] ;  /* 0x00012300000a7ab9 */ /* 0x000fe20000000800 */
[----:B------:R-:W-:Y:S01]  /*1db0*/  ULDC UR45, c[0x0][0x21c] ;  /* 0x00008700002d7ab9 */ /* 0x000fe20000000800 */
[----:B------:R-:W-:Y:S01]  /*1dc0*/  ULDC UR51, c[0x0][0x210] ;  /* 0x0000840000337ab9 */ /* 0x000fe20000000800 */
[----:B------:R-:W-:Y:S01]  /*1dd0*/  UIADD3 UR15, -UR45, URZ, URZ ;  /* 0x0000003f2d0f7290 */ /* 0x000fe2000fffe13f */
[----:B-1----:R-:W-:Y:S01]  /*1de0*/  IMAD.IADD R6, R4, 0x1, R4 ;  /* 0x0000000104067824 */ /* 0x002fe200078e0204 */
[----:B------:R-:W-:Y:S01]  /*1df0*/  HGMMA.64x128x16.F32 R24, gdesc[UR40], RZ, !UPT ;  /* 0x01e00000281879f0 */ /* 0x000fe2000c7008ff */
[----:B------:R-:W-:Y:S01]  /*1e00*/  UIADD3 UR41, -UR14, UR10, URZ ;  /* 0x0000000a0e297290 */ /* 0x000fe2000fffe13f */
[----:B------:R-:W-:Y:S01]  /*1e10*/  IMAD.MOV.U32 R19, RZ, RZ, -0x1 ;  /* 0xffffffffff137424 */ /* 0x000fe200078e00ff */
[----:B------:R-:W-:Y:S01]  /*1e20*/  UIADD3 UR13, UR45, -UR51, URZ ;  /* 0x800000332d0d7290 */ /* 0x000fe2000fffe03f */
[----:B------:R-:W-:Y:S01]  /*1e30*/  IMAD.MOV R6, RZ, RZ, -R6 ;  /* 0x000000ffff067224 */ /* 0x000fe200078e0a06 */
[----:B------:R-:W-:-:S02]  /*1e40*/  USHF.R.S32.HI UR43, URZ, 0x1f, UR15 ;  /* 0x0000001f3f2b7899 */ /* 0x000fc4000801140f */
[----:B------:R-:W-:Y:S02]  /*1e50*/  ULEA UR41, UR41, UR13, 0x7 ;  /* 0x0000000d29297291 */ /* 0x000fe4000f8e383f */
[----:B------:R-:W-:Y:S01]  /*1e60*/  ULEA.HI UR50, UR43, -UR45, URZ, 0x7 ;  /* 0x8000002d2b327291 */ /* 0x000fe2000f8f383f */
[----:B------:R-:W-:Y:S01]  /*1e70*/  PRMT R6, R6, 0x7710, RZ ;  /* 0x0000771006067816 */ /* 0x000fe200000000ff */
[----:B------:R-:W-:Y:S02]  /*1e80*/  UIADD3 UR15, -UR41, URZ, URZ ;  /* 0x0000003f290f7290 */ /* 0x000fe4000fffe13f */
[----:B------:R-:W-:Y:S01]  /*1e90*/  UIADD3 UR52, UR45, -0x1, URZ ;  /* 0xffffffff2d347890 */ /* 0x000fe2000fffe03f */
[----:B------:R-:W-:Y:S01]  /*1ea0*/  LOP3.LUT R6, R6, 0xffff, RZ, 0xc0, !PT ;  /* 0x0000ffff06067812 */ /* 0x000fe200078ec0ff */
[----:B------:R-:W-:Y:S02]  /*1eb0*/  UIADD3 UR13, UR41, -0x1, URZ ;  /* 0xffffffff290d7890 */ /* 0x000fe4000fffe03f */
[----:B------:R-:W-:Y:S01]  /*1ec0*/  USHF.R.S32.HI UR43, URZ, 0x1f, UR15 ;  /* 0x0000001f3f2b7899 */ /* 0x000fe2000801140f */
[----:B------:R-:W-:Y:S01]  /*1ed0*/  PRMT R6, R6, 0x8880, RZ ;  /* 0x0000888006067816 */ /* 0x000fe200000000ff */
[----:B------:R-:W-:-:S02]  /*1ee0*/  UISETP.GT.AND UP1, UPT, UR45, URZ, UPT ;  /* 0x0000003f2d00728c */ /* 0x000fc4000bf24270 */
[----:B------:R-:W-:Y:S02]  /*1ef0*/  USHF.R.S32.HI UR53, URZ, 0x1f, UR52 ;  /* 0x0000001f3f357899 */ /* 0x000fe40008011434 */
[----:B------:R-:W-:Y:S01]  /*1f00*/  USHF.R.S32.HI UR15, URZ, 0x1f, UR13 ;  /* 0x0000001f3f0f7899 */ /* 0x000fe2000801140d */
[C---:B------:R-:W-:Y:S01]  /*1f10*/  VIADD R8, R6.reuse, -UR51 ;  /* 0x8000003306087c36 */ /* 0x040fe20008000000 */
[----:B------:R-:W-:Y:S01]  /*1f20*/  ULEA.HI UR43, UR43, -UR41, URZ, 0x7 ;  /* 0x800000292b2b7291 */ /* 0x000fe2000f8f383f */
[----:B------:R-:W-:Y:S01]  /*1f30*/  VIADD R9, R6, UR45 ;  /* 0x0000002d06097c36 */ /* 0x000fe20008000000 */
[----:B------:R-:W-:Y:S02]  /*1f40*/  UISETP.GT.AND UP0, UPT, UR41, URZ, UPT ;  /* 0x0000003f2900728c */ /* 0x000fe4000bf04270 */
[----:B------:R-:W-:Y:S01]  /*1f50*/  ULEA.HI UR53, UR53, UR52, URZ, 0x7 ;  /* 0x0000003435357291 */ /* 0x000fe2000f8f383f */
[----:B------:R-:W-:Y:S01]  /*1f60*/  IADD3 R7, R5, UR45, R8 ;  /* 0x0000002d05077c10 */ /* 0x000fe2000fffe008 */
[----:B------:R-:W-:-:S02]  /*1f70*/  USHF.R.S32.HI UR50, URZ, 0x7, UR50 ;  /* 0x000000073f327899 */ /* 0x000fc40008011432 */
[----:B------:R-:W-:Y:S02]  /*1f80*/  ULEA.HI UR15, UR15, UR13, URZ, 0x7 ;  /* 0x0000000d0f0f7291 */ /* 0x000fe4000f8f383f */
[----:B------:R-:W-:Y:S01]  /*1f90*/  USHF.R.S32.HI UR43, URZ, 0x7, UR43 ;  /* 0x000000073f2b7899 */ /* 0x000fe2000801142b */
[----:B------:R-:W-:Y:S01]  /*1fa0*/  UMOV UR46, 0x0 ;  /* 0x00000000002e7882 */ /* 0x000fe20000000000 */
[----:B------:R-:W-:Y:S01]  /*1fb0*/  UMOV UR47, 0x1 ;  /* 0x00000001002f7882 */ /* 0x000fe20000000000 */
[----:B------:R-:W-:Y:S02]  /*1fc0*/  ULEA.HI.SX32 UR15, UR15, 0x1, 0x19 ;  /* 0x000000010f0f7891 */ /* 0x000fe4000f8fca3f */
[----:B------:R-:W-:Y:S02]  /*1fd0*/  @UP1 UIMAD.WIDE UR48, UR53, 0x2000000, UR46 ;  /* 0x02000000353018a5 */ /* 0x000fe4000f8e022e */
[----:B------:R-:W-:Y:S02]  /*1fe0*/  UIADD3 UR43, -UR43, URZ, URZ ;  /* 0x0000003f2b2b7290 */ /* 0x000fe4000fffe13f */
[----:B------:R-:W-:-:S02]  /*1ff0*/  UIADD3 UR50, -UR50, URZ, URZ ;  /* 0x0000003f32327290 */ /* 0x000fc4000fffe13f */
[----:B------:R-:W-:Y:S02]  /*2000*/  ULOP3.LUT UR13, URZ, UR14, URZ, 0x33, !UPT ;  /* 0x0000000e3f0d7292 */ /* 0x000fe4000f8e333f */
[----:B------:R-:W-:Y:S01]  /*2010*/  UIADD3 UR41, UR41, -0x80, URZ ;  /* 0xffffff8029297890 */ /* 0x000fe2000fffe03f */
[----:B------:R-:W-:Y:S02]  /*2020*/  @!UP0 UMOV UR15, UR43 ;  /* 0x0000002b000f8c82 */ /* 0x000fe40008000000 */
[----:B------:R-:W-:Y:S01]  /*2030*/  @UP1 UMOV UR50, UR49 ;  /* 0x0000003100321c82 */ /* 0x000fe20008000000 */
[----:B------:R-:W-:Y:S02]  /*2040*/  UIADD3 UR10, UR13, UR10, URZ ;  /* 0x0000000a0d0a7290 */ /* 0x000fe4000fffe03f */
[----:B------:R-:W-:Y:S02]  /*2050*/  UISETP.LT.AND UP0, UPT, UR15, UR50, UPT ;  /* 0x000000320f00728c */ /* 0x000fe4000bf01270 */
[----:B------:R-:W-:-:S02]  /*2060*/  USHF.L.U32 UR10, UR10, 0x7, URZ ;  /* 0x000000070a0a7899 */ /* 0x000fc4000800063f */
[----:B------:R-:W-:-:S03]  /*2070*/  USEL UR50, UR15, UR50, UP0 ;  /* 0x000000320f327287 */ /* 0x000fc60008000000 */
[----:B------:R-:W-:Y:S01]  /*2080*/  ULDC UR15, c[0x0][0x480] ;  /* 0x00012000000f7ab9 */ /* 0x000fe20000000800 */
[----:B------:R-:W-:Y:S01]  /*2090*/  UIADD3 UR13, UR50, -0x1, URZ ;  /* 0xffffffff320d7890 */ /* 0x000fe2000fffe03f */
[----:B------:R-:W-:-:S05]  /*20a0*/  VIADD R7, R7, UR10 ;  /* 0x0000000a07077c36 */ /* 0x000fca0008000000 */
[----:B------:R-:W-:-:S05]  /*20b0*/  VIMNMX R6, RZ, UR13, !PT ;  /* 0x0000000dff067c48 */ /* 0x000fca000ffe0100 */
[C---:B------:R-:W-:Y:S02]  /*20c0*/  IMAD R9, R6.reuse, -0x80, R9 ;  /* 0xffffff8006097824 */ /* 0x040fe400078e0209 */
[----:B------:R-:W-:-:S05]  /*20d0*/  IMAD R6, R6, -0x80, R7 ;  /* 0xffffff8006067824 */ /* 0x000fca00078e0207 */
[C-C-:B------:R-:W-:Y:S02]  /*20e0*/  VIADDMNMX R8, R6.reuse, 0x1, R9.reuse, PT ;  /* 0x0000000106087846 */ /* 0x140fe40003800109 */
[----:B------:R-:W-:Y:S02]  /*20f0*/  VIADDMNMX R9, R6, 0x9, R9, PT ;  /* 0x0000000906097846 */ /* 0x000fe40003800109 */
[----:B------:R-:W-:Y:S02]  /*2100*/  SHF.R.S32.HI R11, RZ, 0x1f, R8 ;  /* 0x0000001fff0b7819 */ /* 0x000fe40000011408 */
[----:B------:R-:W-:Y:S02]  /*2110*/  SHF.R.S32.HI R6, RZ, 0x1f, R9 ;  /* 0x0000001fff067819 */ /* 0x000fe40000011409 */
[----:B------:R-:W-:Y:S02]  /*2120*/  LEA.HI R11, R11, R8, RZ, 0x3 ;  /* 0x000000080b0b7211 */ /* 0x000fe400078f18ff */
[----:B------:R-:W-:-:S02]  /*2130*/  LEA.HI R6, R6, R9, RZ, 0x3 ;  /* 0x0000000906067211 */ /* 0x000fc400078f18ff */
[----:B------:R-:W-:Y:S02]  /*2140*/  LOP3.LUT R13, R11, 0xfffffff8, RZ, 0xc0, !PT ;  /* 0xfffffff80b0d7812 */ /* 0x000fe400078ec0ff */
[----:B------:R-:W-:Y:S02]  /*2150*/  SHF.R.S32.HI R11, RZ, 0x3, R11 ;  /* 0x00000003ff0b7819 */ /* 0x000fe4000001140b */
[CC--:B------:R-:W-:Y:S02]  /*2160*/  ISETP.NE.AND P0, PT, R8.reuse, R13.reuse, PT ;  /* 0x0000000d0800720c */ /* 0x0c0fe40003f05270 */
[----:B------:R-:W-:Y:S02]  /*2170*/  IADD3 R10, -R11, 0x1, RZ ;  /* 0x000000010b0a7810 */ /* 0x000fe40007ffe1ff */
[C---:B------:R-:W-:Y:S02]  /*2180*/  ISETP.LT.AND P0, PT, R8.reuse, RZ, P0 ;  /* 0x000000ff0800720c */ /* 0x040fe40000701270 */
[----:B------:R-:W-:Y:S01]  /*2190*/  VIADDMNMX R13, R8, -R13, 0x2, PT ;  /* 0x00000002080d7446 */ /* 0x000fe2000380090d */
[----:B------:R-:W-:Y:S01]  /*21a0*/  HGMMA.64x128x16.F32 R24, gdesc[UR4], R24 ;  /* 0x01e00000041879f0 */ /* 0x000fe20008700818 */
[----:B------:R-:W-:-:S04]  /*21b0*/  USHF.R.S32.HI UR4, URZ, 0x1f, UR41 ;  /* 0x0000001f3f047899 */ /* 0x000fc80008011429 */
[----:B------:R-:W-:-:S05]  /*21c0*/  ULEA.HI UR4, UR4, UR41, URZ, 0x7 ;  /* 0x0000002904047291 */ /* 0x000fca000f8f383f */
[----:B------:R-:W-:Y:S01]  /*21d0*/  @!P0 IMAD.MOV R10, RZ, RZ, -R11 ;  /* 0x000000ffff0a8224 */ /* 0x000fe200078e0a0b */
[----:B------:R-:W-:-:S04]  /*21e0*/  USHF.R.S32.HI UR4, URZ, 0x7, UR4 ;  /* 0x000000073f047899 */ /* 0x000fc80008011404 */
[----:B------:R-:W-:Y:S01]  /*21f0*/  IADD3 R13, -R13, R10, R10 ;  /* 0x0000000a0d0d7210 */ /* 0x000fe20007ffe10a */
[----:B------:R-:W-:-:S03]  /*2200*/  UISETP.LT.AND UP0, UPT, URZ, UR4, UPT ;  /* 0x000000043f00728c */ /* 0x000fc6000bf01270 */
[----:B------:R-:W-:Y:S01]  /*2210*/  VIMNMX R13, R13, -0x20, !PT ;  /* 0xffffffe00d0d7848 */ /* 0x000fe20007fe0100 */
[----:B------:R-:W-:-:S04]  /*2220*/  USEL UR6, URZ, UR4, !UP0 ;  /* 0x000000043f067287 */ /* 0x000fc8000c000000 */
[----:B------:R-:W-:Y:S01]  /*2230*/  VIADD R13, R13, 0x20 ;  /* 0x000000200d0d7836 */ /* 0x000fe20000000000 */
[----:B------:R-:W-:-:S04]  /*2240*/  UIADD3 UR4, UR13, -UR6, URZ ;  /* 0x800000060d047290 */ /* 0x000fc8000fffe03f */
[----:B------:R-:W-:Y:S01]  /*2250*/  SHF.R.U32.HI R13, RZ, R13, R19 ;  /* 0x0000000dff0d7219 */ /* 0x000fe20000011613 */
[----:B------:R-:W-:-:S03]  /*2260*/  UISETP.GE.AND UP0, UPT, UR4, 0x1, UPT ;  /* 0x000000010400788c */ /* 0x000fc6000bf06270 */
[C---:B------:R-:W-:Y:S02]  /*2270*/  R2P PR, R13.reuse, 0x7e ;  /* 0x0000007e0d007804 */ /* 0x040fe40000000000 */
[----:B------:R-:W-:Y:S01]  /*2280*/  LOP3.LUT R10, R13, 0x1, RZ, 0xc0, !PT ;  /* 0x000000010d0a7812 */ /* 0x000fe200078ec0ff */
[----:B------:R-:W-:-:S12]  /*2290*/  HGMMA.64x128x16.F32 R24, gdesc[UR16], R24 ;  /* 0x01e00000101879f0 */ /* 0x000fd80008700818 */
[----:B------:R-:W-:-:S12]  /*22a0*/  HGMMA.64x128x16.F32 R24, gdesc[UR20], R24 ;  /* 0x01e00000141879f0 */ /* 0x000fd80008700818 */
[----:B------:R-:W-:-:S12]  /*22b0*/  HGMMA.64x128x16.F32 R24, gdesc[UR24], R24 ;  /* 0x01e00000181879f0 */ /* 0x000fd80008700818 */
[----:B------:R-:W-:-:S12]  /*22c0*/  HGMMA.64x128x16.F32 R24, gdesc[UR28], R24 ;  /* 0x01e000001c1879f0 */ /* 0x000fd80008700818 */
[----:B------:R-:W-:-:S12]  /*22d0*/  HGMMA.64x128x16.F32 R24, gdesc[UR32], R24 ;  /* 0x01e00000201879f0 */ /* 0x000fd80008700818 */
[----:B------:R-:W-:Y:S03]  /*22e0*/  HGMMA.64x128x16.F32 R24, gdesc[UR36], R24, gsb0 ;  /* 0x01e00000241879f0 */ /* 0x000fe60008000818 */
[----:B------:R-:W-:Y:S02]  /*22f0*/  WARPGROUP.DEPBAR.LE gsb0, 0x0 ;  /* 0x00008000000079c5 */ /* 0x000fe40000010000 */
[----:B------:R-:W-:Y:S02]  /*2300*/  FSEL R25, R25, -INF , P1 ;  /* 0xff80000019197808 */ /* 0x000fe40000800000 */
[----:B------:R-:W-:Y:S02]  /*2310*/  FSEL R28, R28, -INF , P2 ;  /* 0xff8000001c1c7808 */ /* 0x000fe40001000000 */
[----:B------:R-:W-:Y:S02]  /*2320*/  FSEL R29, R29, -INF , P3 ;  /* 0xff8000001d1d7808 */ /* 0x000fe40001800000 */
[----:B------:R-:W-:-:S02]  /*2330*/  FSEL R15, R32, -INF , P4 ;  /* 0xff800000200f7808 */ /* 0x000fc40002000000 */
[----:B------:R-:W-:Y:S02]  /*2340*/  FSEL R8, R33, -INF , P5 ;  /* 0xff80000021087808 */ /* 0x000fe40002800000 */
[----:B------:R-:W-:Y:S02]  /*2350*/  FSEL R17, R36, -INF , P6 ;  /* 0xff80000024117808 */ /* 0x000fe40003000000 */
[----:B------:R-:W-:Y:S02]  /*2360*/  R2P PR, R13.B1, 0x7f ;  /* 0x0000007f0d007804 */ /* 0x000fe40000001000 */
[----:B------:R-:W-:-:S03]  /*2370*/  FMNMX R14, R25, R8, !PT ;  /* 0x00000008190e7209 */ /* 0x000fc60007800000 */
[----:B------:R-:W-:Y:S02]  /*2380*/  FSEL R40, R40, -INF , P0 ;  /* 0xff80000028287808 */ /* 0x000fe40000000000 */
[----:B------:R-:W-:Y:S02]  /*2390*/  FSEL R41, R41, -INF , P1 ;  /* 0xff80000029297808 */ /* 0x000fe40000800000 */
[----:B------:R-:W-:Y:S02]  /*23a0*/  FSEL R44, R44, -INF , P2 ;  /* 0xff8000002c2c7808 */ /* 0x000fe40001000000 */
[----:B------:R-:W-:Y:S02]  /*23b0*/  FSEL R45, R45, -INF , P3 ;  /* 0xff8000002d2d7808 */ /* 0x000fe40001800000 */
[----:B------:R-:W-:Y:S02]  /*23c0*/  FSEL R48, R48, -INF , P4 ;  /* 0xff80000030307808 */ /* 0x000fe40002000000 */
[----:B------:R-:W-:-:S02]  /*23d0*/  FSEL R49, R49, -INF , P5 ;  /* 0xff80000031317808 */ /* 0x000fc40002800000 */
[----:B------:R-:W-:Y:S02]  /*23e0*/  FSEL R52, R52, -INF , P6 ;  /* 0xff80000034347808 */ /* 0x000fe40003000000 */
[----:B------:R-:W-:Y:S02]  /*23f0*/  R2P PR, R13.B2, 0x7f ;  /* 0x0000007f0d007804 */ /* 0x000fe40000002000 */
[----:B------:R-:W-:-:S03]  /*2400*/  FMNMX R14, R41, R14, !PT ;  /* 0x0000000e290e7209 */ /* 0x000fc60007800000 */
[----:B------:R-:W-:Y:S02]  /*2410*/  FSEL R56, R56, -INF , P0 ;  /* 0xff80000038387808 */ /* 0x000fe40000000000 */
[----:B------:R-:W-:Y:S02]  /*2420*/  ISETP.NE.U32.AND P0, PT, R10, 0x1, PT ;  /* 0x000000010a00780c */ /* 0x000fe40003f05070 */
[----:B------:R-:W-:Y:S02]  /*2430*/  FSEL R57, R57, -INF , P1 ;  /* 0xff80000039397808 */ /* 0x000fe40000800000 */
[----:B------:R-:W-:Y:S02]  /*2440*/  FSEL R24, R24, -INF , !P0 ;  /* 0xff80000018187808 */ /* 0x000fe40004000000 */
[----:B------:R-:W-:Y:S02]  /*2450*/  LOP3.LUT P0, RZ, R13, 0x80, RZ, 0xc0, !PT ;  /* 0x000000800dff7812 */ /* 0x000fe4000780c0ff */
[----:B------:R-:W-:-:S02]  /*2460*/  FSEL R60, R60, -INF , P2 ;  /* 0xff8000003c3c7808 */ /* 0x000fc40001000000 */
[----:B------:R-:W-:Y:S02]  /*2470*/  FSEL R10, R37, -INF , P0 ;  /* 0xff800000250a7808 */ /* 0x000fe40000000000 */
[----:B------:R-:W-:Y:S02]  /*2480*/  LOP3.LUT P0, RZ, R13, 0x8000, RZ, 0xc0, !PT ;  /* 0x000080000dff7812 */ /* 0x000fe4000780c0ff */
[----:B------:R-:W-:Y:S02]  /*2490*/  FSEL R61, R61, -INF , P3 ;  /* 0xff8000003d3d7808 */ /* 0x000fe40001800000 */
[----:B------:R-:W-:Y:S02]  /*24a0*/  FSEL R53, R53, -INF , P0 ;  /* 0xff80000035357808 */ /* 0x000fe40000000000 */
[----:B------:R-:W-:Y:S02]  /*24b0*/  LOP3.LUT P0, RZ, R13, 0x800000, RZ, 0xc0, !PT ;  /* 0x008000000dff7812 */ /* 0x000fe4000780c0ff */
[----:B------:R-:W-:-:S02]  /*24c0*/  FSEL R64, R64, -INF , P4 ;  /* 0xff80000040407808 */ /* 0x000fc40002000000 */
[----:B------:R-:W-:Y:S02]  /*24d0*/  FSEL R69, R69, -INF , P0 ;  /* 0xff80000045457808 */ /* 0x000fe40000000000 */
[----:B------:R-:W-:Y:S02]  /*24e0*/  FSEL R65, R65, -INF , P5 ;  /* 0xff80000041417808 */ /* 0x000fe40002800000 */
[----:B------:R-:W-:Y:S02]  /*24f0*/  FSEL R68, R68, -INF , P6 ;  /* 0xff80000044447808 */ /* 0x000fe40003000000 */
[----:B------:R-:W-:Y:S02]  /*2500*/  R2P PR, R13.B3, 0x7f ;  /* 0x0000007f0d007804 */ /* 0x000fe40000003000 */
[----:B------:R-:W-:Y:S02]  /*2510*/  FMNMX R11, R24, R15, !PT ;  /* 0x0000000f180b7209 */ /* 0x000fe40007800000 */
[----:B------:R-:W-:-:S02]  /*2520*/  FMNMX R16, R29, R10, !PT ;  /* 0x0000000a1d107209 */ /* 0x000fc40007800000 */
[----:B------:R-:W-:Y:S02]  /*2530*/  FSEL R72, R72, -INF , P0 ;  /* 0xff80000048487808 */ /* 0x000fe40000000000 */
[----:B------:R-:W-:Y:S02]  /*2540*/  ISETP.GT.AND P0, PT, R13, -0x1, PT ;  /* 0xffffffff0d00780c */ /* 0x000fe40003f04270 */
[----:B------:R-:W-:Y:S02]  /*2550*/  FMNMX R13, R28, R17, !PT ;  /* 0x000000111c0d7209 */ /* 0x000fe40007800000 */
[----:B------:R-:W-:Y:S02]  /*2560*/  FMNMX R11, R40, R11, !PT ;  /* 0x0000000b280b7209 */ /* 0x000fe40007800000 */
[----:B------:R-:W-:Y:S02]  /*2570*/  FMNMX R13, R44, R13, !PT ;  /* 0x0000000d2c0d7209 */ /* 0x000fe40007800000 */
[----:B------:R-:W-:-:S02]  /*2580*/  FMNMX R16, R45, R16, !PT ;  /* 0x000000102d107209 */ /* 0x000fc40007800000 */
[----:B------:R-:W-:Y:S02]  /*2590*/  FMNMX R11, R48, R11, !PT ;  /* 0x0000000b300b7209 */ /* 0x000fe40007800000 */
[----:B------:R-:W-:Y:S02]  /*25a0*/  FMNMX R14, R49, R14, !PT ;  /* 0x0000000e310e7209 */ /* 0x000fe40007800000 */
[----:B------:R-:W-:Y:S02]  /*25b0*/  FMNMX R13, R52, R13, !PT ;  /* 0x0000000d340d7209 */ /* 0x000fe40007800000 */
[----:B------:R-:W-:Y:S02]  /*25c0*/  FMNMX R16, R53, R16, !PT ;  /* 0x0000001035107209 */ /* 0x000fe40007800000 */
[----:B------:R-:W-:Y:S02]  /*25d0*/  FMNMX R11, R56, R11, !PT ;  /* 0x0000000b380b7209 */ /* 0x000fe40007800000 */
[----:B------:R-:W-:-:S02]  /*25e0*/  FMNMX R14, R57, R14, !PT ;  /* 0x0000000e390e7209 */ /* 0x000fc40007800000 */
[----:B------:R-:W-:Y:S02]  /*25f0*/  FMNMX R13, R60, R13, !PT ;  /* 0x0000000d3c0d7209 */ /* 0x000fe40007800000 */
[----:B------:R-:W-:Y:S02]  /*2600*/  FMNMX R16, R61, R16, !PT ;  /* 0x000000103d107209 */ /* 0x000fe40007800000 */
[----:B------:R-:W-:Y:S02]  /*2610*/  FSEL R73, R73, -INF , P1 ;  /* 0xff80000049497808 */ /* 0x000fe40000800000 */
[----:B------:R-:W-:Y:S02]  /*2620*/  FSEL R76, R76, -INF , P2 ;  /* 0xff8000004c4c7808 */ /* 0x000fe40001000000 */
[----:B------:R-:W-:Y:S02]  /*2630*/  FSEL R77, R77, -INF , P3 ;  /* 0xff8000004d4d7808 */ /* 0x000fe40001800000 */
[----:B------:R-:W-:-:S02]  /*2640*/  FMNMX R11, R64, R11, !PT ;  /* 0x0000000b400b7209 */ /* 0x000fc40007800000 */
[----:B------:R-:W-:Y:S02]  /*2650*/  FMNMX R14, R65, R14, !PT ;  /* 0x0000000e410e7209 */ /* 0x000fe40007800000 */
[----:B------:R-:W-:Y:S02]  /*2660*/  FMNMX R13, R68, R13, !PT ;  /* 0x0000000d440d7209 */ /* 0x000fe40007800000 */
[----:B------:R-:W-:Y:S02]  /*2670*/  FMNMX R16, R69, R16, !PT ;  /* 0x0000001045107209 */ /* 0x000fe40007800000 */
[----:B------:R-:W-:Y:S02]  /*2680*/  FSEL R85, R85, -INF , !P0 ;  /* 0xff80000055557808 */ /* 0x000fe40004000000 */
[----:B------:R-:W-:Y:S02]  /*2690*/  FSEL R80, R80, -INF , P4 ;  /* 0xff80000050507808 */ /* 0x000fe40002000000 */
[----:B------:R-:W-:-:S02]  /*26a0*/  FSEL R81, R81, -INF , P5 ;  /* 0xff80000051517808 */ /* 0x000fc40002800000 */
[----:B------:R-:W-:Y:S02]  /*26b0*/  FSEL R84, R84, -INF , P6 ;  /* 0xff80000054547808 */ /* 0x000fe40003000000 */
[----:B------:R-:W-:Y:S02]  /*26c0*/  FMNMX R11, R72, R11, !PT ;  /* 0x0000000b480b7209 */ /* 0x000fe40007800000 */
        /* <DEDUP_REMOVED lines=9> */
[----:B------:R-:W-:-:S02]  /*2760*/  LOP3.LUT R14, R6, 0xfffffff8, RZ, 0xc0, !PT ;  /* 0xfffffff8060e7812 */ /* 0x000fc400078ec0ff */
[----:B------:R-:W-:Y:S02]  /*2770*/  FMNMX R16, R11, R16, !PT ;  /* 0x000000100b107209 */ /* 0x000fe40007800000 */
[CC--:B------:R-:W-:Y:S02]  /*2780*/  ISETP.NE.AND P0, PT, R9.reuse, R14.reuse, PT ;  /* 0x0000000e0900720c */ /* 0x0c0fe40003f05270 */
[C---:B------:R-:W-:Y:S01]  /*2790*/  VIADDMNMX R14, R9.reuse, -R14, 0x2, PT ;  /* 0x00000002090e7446 */ /* 0x040fe2000380090e */
[----:B------:R-:W1:Y:S01]  /*27a0*/  SHFL.BFLY PT, R11, R16, 0x2, 0x1f ;  /* 0x0c401f00100b7f89 */ /* 0x000e6200000e0000 */
[----:B------:R-:W-:Y:S02]  /*27b0*/  ISETP.LT.AND P0, PT, R9, RZ, P0 ;  /* 0x000000ff0900720c */ /* 0x000fe40000701270 */
[----:B-1----:R-:W-:Y:S02]  /*27c0*/  FMNMX R18, R16, R11, !PT ;  /* 0x0000000b10127209 */ /* 0x002fe40007800000 */
[----:B------:R-:W-:-:S03]  /*27d0*/  SHF.R.S32.HI R11, RZ, 0x3, R6 ;  /* 0x00000003ff0b7819 */ /* 0x000fc60000011406 */
[----:B------:R-:W1:Y:S02]  /*27e0*/  SHFL.BFLY PT, R13, R18, 0x1, 0x1f ;  /* 0x0c201f00120d7f89 */ /* 0x000e6400000e0000 */
[----:B-1----:R-:W-:Y:S02]  /*27f0*/  FMNMX R6, R18, R13, !PT ;  /* 0x0000000d12067209 */ /* 0x002fe40007800000 */
[----:B------:R-:W-:Y:S02]  /*2800*/  IADD3 R13, -R11, 0x1, RZ ;  /* 0x000000010b0d7810 */ /* 0x000fe40007ffe1ff */
[----:B------:R-:W-:Y:S01]  /*2810*/  @!P0 IMAD.MOV R13, RZ, RZ, -R11 ;  /* 0x000000ffff0d8224 */ /* 0x000fe200078e0a0b */
[----:B------:R-:W-:-:S04]  /*2820*/  FSETP.NEU.AND P1, PT, R6, -INF , PT ;  /* 0xff8000000600780b */ /* 0x000fc80003f2d000 */
[----:B------:R-:W-:Y:S02]  /*2830*/  IADD3 R14, -R14, R13, R13 ;  /* 0x0000000d0e0e7210 */ /* 0x000fe40007ffe10d */
[----:B------:R-:W-:Y:S02]  /*2840*/  FSEL R9, R6, RZ, P1 ;  /* 0x000000ff06097208 */ /* 0x000fe40000800000 */
[----:B------:R-:W-:-:S03]  /*2850*/  VIMNMX R14, R14, -0x20, !PT ;  /* 0xffffffe00e0e7848 */ /* 0x000fc60007fe0100 */
[----:B------:R-:W-:Y:S02]  /*2860*/  FMUL R18, R9, UR15 ;  /* 0x0000000f09127c20 */ /* 0x000fe40008400000 */
[----:B------:R-:W-:Y:S02]  /*2870*/  VIADD R14, R14, 0x20 ;  /* 0x000000200e0e7836 */ /* 0x000fe40000000000 */
[--C-:B------:R-:W-:Y:S01]  /*2880*/  FFMA R9, R25, UR15, -R18.reuse ;  /* 0x0000000f19097c23 */ /* 0x100fe20008000812 */
[--C-:B------:R-:W-:Y:S01]  /*2890*/  FFMA R13, R8, UR15, -R18.reuse ;  /* 0x0000000f080d7c23 */ /* 0x100fe20008000812 */
[--C-:B------:R-:W-:Y:S01]  /*28a0*/  FFMA R176, R15, UR15, -R18.reuse ;  /* 0x0000000f0fb07c23 */ /* 0x100fe20008000812 */
[----:B------:R-:W-:Y:S01]  /*28b0*/  SHF.R.U32.HI R14, RZ, R14, R19 ;  /* 0x0000000eff0e7219 */ /* 0x000fe20000011613 */
[--C-:B------:R-:W-:Y:S01]  /*28c0*/  FFMA R15, R10, UR15, -R18.reuse ;  /* 0x0000000f0a0f7c23 */ /* 0x100fe20008000812 */
[--C-:B------:R-:W-:Y:S01]  /*28d0*/  FFMA R11, R29, UR15, -R18.reuse ;  /* 0x0000000f1d0b7c23 */ /* 0x100fe20008000812 */
[--C-:B------:R-:W-:Y:S01]  /*28e0*/  FFMA R180, R24, UR15, -R18.reuse ;  /* 0x0000000f18b47c23 */ /* 0x100fe20008000812 */
[----:B------:R-:W-:Y:S01]  /*28f0*/  R2P PR, R14, 0x7e ;  /* 0x0000007e0e007804 */ /* 0x000fe20000000000 */
[--C-:B------:R-:W-:Y:S01]  /*2900*/  FFMA R182, R28, UR15, -R18.reuse ;  /* 0x0000000f1cb67c23 */ /* 0x100fe20008000812 */
[----:B------:R-:W-:Y:S01]  /*2910*/  LOP3.LUT R8, R14, 0x1, RZ, 0xc0, !PT ;  /* 0x000000010e087812 */ /* 0x000fe200078ec0ff */
[----:B------:R-:W-:Y:S01]  /*2920*/  MUFU.EX2 R9, R9 ;  /* 0x0000000900097308 */ /* 0x000fe20000000800 */
[--C-:B------:R-:W-:Y:S01]  /*2930*/  FFMA R178, R17, UR15, -R18.reuse ;  /* 0x0000000f11b27c23 */ /* 0x100fe20008000812 */
[----:B------:R-:W-:Y:S01]  /*2940*/  FSEL R27, R27, -INF , P1 ;  /* 0xff8000001b1b7808 */ /* 0x000fe20000800000 */
[--C-:B------:R-:W-:Y:S01]  /*2950*/  FFMA R172, R40, UR15, -R18.reuse ;  /* 0x0000000f28ac7c23 */ /* 0x100fe20008000812 */
[----:B------:R-:W-:Y:S01]  /*2960*/  FSEL R30, R30, -INF , P2 ;  /* 0xff8000001e1e7808 */ /* 0x000fe20001000000 */
[--C-:B------:R-:W-:Y:S01]  /*2970*/  FFMA R17, R41, UR15, -R18.reuse ;  /* 0x0000000f29117c23 */ /* 0x100fe20008000812 */
[----:B------:R-:W-:Y:S01]  /*2980*/  FSEL R31, R31, -INF , P3 ;  /* 0xff8000001f1f7808 */ /* 0x000fe20001800000 */
[--C-:B------:R-:W-:Y:S01]  /*2990*/  FFMA R174, R44, UR15, -R18.reuse ;  /* 0x0000000f2cae7c23 */ /* 0x100fe20008000812 */
[----:B------:R-:W-:Y:S01]  /*29a0*/  FSEL R25, R34, -INF , P4 ;  /* 0xff80000022197808 */ /* 0x000fe20002000000 */
[----:B------:R-:W-:Y:S01]  /*29b0*/  MUFU.EX2 R180, R180 ;  /* 0x000000b400b47308 */ /* 0x000fe20000000800 */
[----:B------:R-:W-:Y:S01]  /*29c0*/  FSEL R16, R35, -INF , P5 ;  /* 0xff80000023107808 */ /* 0x000fe20002800000 */
[--C-:B------:R-:W-:Y:S01]  /*29d0*/  FFMA R19, R45, UR15, -R18.reuse ;  /* 0x0000000f2d137c23 */ /* 0x100fe20008000812 */
[----:B------:R-:W-:Y:S01]  /*29e0*/  FSEL R33, R38, -INF , P6 ;  /* 0xff80000026217808 */ /* 0x000fe20003000000 */
[--C-:B------:R-:W-:Y:S01]  /*29f0*/  FFMA R168, R48, UR15, -R18.reuse ;  /* 0x0000000f30a87c23 */ /* 0x100fe20008000812 */
[----:B------:R-:W-:Y:S01]  /*2a00*/  R2P PR, R14.B1, 0x7f ;  /* 0x0000007f0e007804 */ /* 0x000fe20000001000 */
[--C-:B------:R-:W-:Y:S01]  /*2a10*/  FFMA R21, R49, UR15, -R18.reuse ;  /* 0x0000000f31157c23 */ /* 0x100fe20008000812 */
[----:B------:R-:W-:Y:S01]  /*2a20*/  FMNMX R29, R30, R33, !PT ;  /* 0x000000211e1d7209 */ /* 0x000fe20007800000 */
        /* <DEDUP_REMOVED lines=16> */
[----:B------:R-:W-:Y:S01]  /*2b30*/  R2P PR, R14.B2, 0x7f ;  /* 0x0000007f0e007804 */ /* 0x000fe20000002000 */
[--C-:B------:R-:W-:Y:S01]  /*2b40*/  FFMA R69, R69, UR15, -R18.reuse ;  /* 0x0000000f45457c23 */ /* 0x100fe20008000812 */
[----:B------:R-:W-:Y:S01]  /*2b50*/  FMNMX R29, R46, R29, !PT ;  /* 0x0000001d2e1d7209 */ /* 0x000fe20007800000 */
[--C-:B------:R-:W-:Y:S01]  /*2b60*/  FFMA R72, R72, UR15, -R18.reuse ;  /* 0x0000000f48487c23 */ /* 0x100fe20008000812 */
[--C-:B------:R-:W-:Y:S01]  /*2b70*/  FFMA R73, R73, UR15, -R18.reuse ;  /* 0x0000000f49497c23 */ /* 0x100fe20008000812 */
[----:B------:R-:W-:Y:S01]  /*2b80*/  FSEL R58, R58, -INF , P0 ;  /* 0xff8000003a3a7808 */ /* 0x000fe20000000000 */
[--C-:B------:R-:W-:Y:S01]  /*2b90*/  FFMA R76, R76, UR15, -R18.reuse ;  /* 0x0000000f4c4c7c23 */ /* 0x100fe20008000812 */
[----:B------:R-:W-:Y:S01]  /*2ba0*/  ISETP.NE.U32.AND P0, PT, R8, 0x1, PT ;  /* 0x000000010800780c */ /* 0x000fe20003f05070 */
[--C-:B------:R-:W-:Y:S01]  /*2bb0*/  FFMA R77, R77, UR15, -R18.reuse ;  /* 0x0000000f4d4d7c23 */ /* 0x100fe20008000812 */
[----:B------:R-:W-:Y:S01]  /*2bc0*/  FSEL R59, R59, -INF , P1 ;  /* 0xff8000003b3b7808 */ /* 0x000fe20000800000 */
[--C-:B------:R-:W-:Y:S01]  /*2bd0*/  FFMA R80, R80, UR15, -R18.reuse ;  /* 0x0000000f50507c23 */ /* 0x100fe20008000812 */
[----:B------:R-:W-:Y:S01]  /*2be0*/  FSEL R26, R26, -INF , !P0 ;  /* 0xff8000001a1a7808 */ /* 0x000fe20004000000 */
[--C-:B------:R-:W-:Y:S01]  /*2bf0*/  FFMA R81, R81, UR15, -R18.reuse ;  /* 0x0000000f51517c23 */ /* 0x100fe20008000812 */
[----:B------:R-:W-:Y:S01]  /*2c00*/  LOP3.LUT P0, RZ, R14, 0x80, RZ, 0xc0, !PT ;  /* 0x000000800eff7812 */ /* 0x000fe2000780c0ff */
[----:B------:R-:W-:Y:S01]  /*2c10*/  FFMA R84, R84, UR15, -R18 ;  /* 0x0000000f54547c23 */ /* 0x000fe20008000812 */
[----:B------:R-:W-:Y:S01]  /*2c20*/  FSEL R62, R62, -INF , P2 ;  /* 0xff8000003e3e7808 */ /* 0x000fe20001000000 */
[----:B------:R-:W-:Y:S01]  /*2c30*/  MUFU.EX2 R11, R11 ;  /* 0x0000000b000b7308 */ /* 0x000fe20000000800 */
[----:B------:R-:W-:-:S02]  /*2c40*/  FSEL R10, R39, -INF , P0 ;  /* 0xff800000270a7808 */ /* 0x000fc40000000000 */
[C---:B------:R-:W-:Y:S02]  /*2c50*/  LOP3.LUT P0, RZ, R14.reuse, 0x8000, RZ, 0xc0, !PT ;  /* 0x000080000eff7812 */ /* 0x040fe4000780c0ff */
[----:B------:R-:W-:Y:S02]  /*2c60*/  FSEL R63, R63, -INF , P3 ;  /* 0xff8000003f3f7808 */ /* 0x000fe40001800000 */
[----:B------:R-:W-:Y:S01]  /*2c70*/  FSEL R55, R55, -INF , P0 ;  /* 0xff80000037377808 */ /* 0x000fe20000000000 */
[----:B------:R-:W-:Y:S01]  /*2c80*/  MUFU.EX2 R176, R176 ;  /* 0x000000b000b07308 */ /* 0x000fe20000000800 */
[----:B------:R-:W-:Y:S02]  /*2c90*/  LOP3.LUT P0, RZ, R14, 0x800000, RZ, 0xc0, !PT ;  /* 0x008000000eff7812 */ /* 0x000fe4000780c0ff */
[----:B------:R-:W-:Y:S02]  /*2ca0*/  FSEL R66, R66, -INF , P4 ;  /* 0xff80000042427808 */ /* 0x000fe40002000000 */
[----:B------:R-:W-:-:S02]  /*2cb0*/  FSEL R71, R71, -INF , P0 ;  /* 0xff80000047477808 */ /* 0x000fc40000000000 */
[----:B------:R-:W-:Y:S01]  /*2cc0*/  FSEL R67, R67, -INF , P5 ;  /* 0xff80000043437808 */ /* 0x000fe20002800000 */
[----:B------:R-:W-:Y:S01]  /*2cd0*/  MUFU.EX2 R13, R13 ;  /* 0x0000000d000d7308 */ /* 0x000fe20000000800 */
[----:B------:R-:W-:Y:S02]  /*2ce0*/  FSEL R70, R70, -INF , P6 ;  /* 0xff80000046467808 */ /* 0x000fe40003000000 */
[----:B------:R-:W-:Y:S02]  /*2cf0*/  R2P PR, R14.B3, 0x7f ;  /* 0x0000007f0e007804 */ /* 0x000fe40000003000 */
[----:B------:R-:W-:Y:S02]  /*2d00*/  FMNMX R23, R26, R25, !PT ;  /* 0x000000191a177209 */ /* 0x000fe40007800000 */
[----:B------:R-:W-:Y:S01]  /*2d10*/  FMNMX R8, R27, R16, !PT ;  /* 0x000000101b087209 */ /* 0x000fe20007800000 */
[----:B------:R-:W-:Y:S01]  /*2d20*/  MUFU.EX2 R178, R178 ;  /* 0x000000b200b27308 */ /* 0x000fe20000000800 */
[----:B------:R-:W-:-:S02]  /*2d30*/  FSEL R74, R74, -INF , P0 ;  /* 0xff8000004a4a7808 */ /* 0x000fc40000000000 */
[----:B------:R-:W-:Y:S02]  /*2d40*/  ISETP.GT.AND P0, PT, R14, -0x1, PT ;  /* 0xffffffff0e00780c */ /* 0x000fe40003f04270 */
[----:B------:R-:W-:Y:S02]  /*2d50*/  FMNMX R14, R31, R10, !PT ;  /* 0x0000000a1f0e7209 */ /* 0x000fe40007800000 */
[----:B------:R-:W-:Y:S01]  /*2d60*/  FMNMX R35, R42, R23, !PT ;  /* 0x000000172a237209 */ /* 0x000fe20007800000 */
[--C-:B------:R-:W-:Y:S01]  /*2d70*/  FFMA R23, R53, UR15, -R18.reuse ;  /* 0x0000000f35177c23 */ /* 0x100fe20008000812 */
[----:B------:R-:W-:Y:S01]  /*2d80*/  FMNMX R8, R43, R8, !PT ;  /* 0x000000082b087209 */ /* 0x000fe20007800000 */
[----:B------:R-:W-:Y:S01]  /*2d90*/  FFMA R18, R85, UR15, -R18 ;  /* 0x0000000f55127c23 */ /* 0x000fe20008000812 */
[----:B------:R-:W-:Y:S01]  /*2da0*/  FMNMX R14, R47, R14, !PT ;  /* 0x0000000e2f0e7209 */ /* 0x000fe20007800000 */
[----:B------:R-:W-:Y:S01]  /*2db0*/  MUFU.EX2 R15, R15 ;  /* 0x0000000f000f7308 */ /* 0x000fe20000000800 */
[----:B------:R-:W-:-:S02]  /*2dc0*/  FMNMX R35, R50, R35, !PT ;  /* 0x0000002332237209 */ /* 0x000fc40007800000 */
[----:B------:R-:W-:Y:S02]  /*2dd0*/  FMNMX R8, R51, R8, !PT ;  /* 0x0000000833087209 */ /* 0x000fe40007800000 */
[----:B------:R-:W-:Y:S02]  /*2de0*/  FMNMX R29, R54, R29, !PT ;  /* 0x0000001d361d7209 */ /* 0x000fe40007800000 */
[----:B------:R-:W-:Y:S01]  /*2df0*/  FMNMX R14, R55, R14, !PT ;  /* 0x0000000e370e7209 */ /* 0x000fe20007800000 */
[----:B------:R-:W-:Y:S01]  /*2e00*/  MUFU.EX2 R172, R172 ;  /* 0x000000ac00ac7308 */ /* 0x000fe20000000800 */
[----:B------:R-:W-:Y:S02]  /*2e10*/  FMNMX R35, R58, R35, !PT ;  /* 0x000000233a237209 */ /* 0x000fe40007800000 */
[----:B------:R-:W-:Y:S02]  /*2e20*/  FMNMX R8, R59, R8, !PT ;  /* 0x000000083b087209 */ /* 0x000fe40007800000 */
[----:B------:R-:W-:-:S02]  /*2e30*/  FMNMX R29, R62, R29, !PT ;  /* 0x0000001d3e1d7209 */ /* 0x000fc40007800000 */
[----:B------:R-:W-:Y:S01]  /*2e40*/  FMNMX R14, R63, R14, !PT ;  /* 0x0000000e3f0e7209 */ /* 0x000fe20007800000 */
[----:B------:R-:W-:Y:S01]  /*2e50*/  MUFU.EX2 R17, R17 ;  /* 0x0000001100117308 */ /* 0x000fe20000000800 */
[----:B------:R-:W-:Y:S02]  /*2e60*/  FSEL R75, R75, -INF , P1 ;  /* 0xff8000004b4b7808 */ /* 0x000fe40000800000 */
[----:B------:R-:W-:Y:S02]  /*2e70*/  FSEL R78, R78, -INF , P2 ;  /* 0xff8000004e4e7808 */ /* 0x000fe40001000000 */
[----:B------:R-:W-:Y:S02]  /*2e80*/  FSEL R79, R79, -INF , P3 ;  /* 0xff8000004f4f7808 */ /* 0x000fe40001800000 */
[----:B------:R-:W-:Y:S01]  /*2e90*/  FMNMX R35, R66, R35, !PT ;  /* 0x0000002342237209 */ /* 0x000fe20007800000 */
[----:B------:R-:W-:Y:S01]  /*2ea0*/  MUFU.EX2 R174, R174 ;  /* 0x000000ae00ae7308 */ /* 0x000fe20000000800 */
[----:B------:R-:W-:-:S02]  /*2eb0*/  FMNMX R8, R67, R8, !PT ;  /* 0x0000000843087209 */ /* 0x000fc40007800000 */
[----:B------:R-:W-:Y:S02]  /*2ec0*/  FMNMX R29, R70, R29, !PT ;  /* 0x0000001d461d7209 */ /* 0x000fe40007800000 */
[----:B------:R-:W-:Y:S02]  /*2ed0*/  FMNMX R14, R71, R14, !PT ;  /* 0x0000000e470e7209 */ /* 0x000fe40007800000 */
[----:B------:R-:W-:Y:S01]  /*2ee0*/  FSEL R87, R87, -INF , !P0 ;  /* 0xff80000057577808 */ /* 0x000fe20004000000 */
[----:B------:R-:W-:Y:S01]  /*2ef0*/  MUFU.EX2 R19, R19 ;  /* 0x0000001300137308 */ /* 0x000fe20000000800 */
[----:B------:R-:W-:Y:S02]  /*2f00*/  FSEL R82, R82, -INF , P4 ;  /* 0xff80000052527808 */ /* 0x000fe40002000000 */
[----:B------:R-:W-:Y:S02]  /*2f10*/  FSEL R83, R83, -INF , P5 ;  /* 0xff80000053537808 */ /* 0x000fe40002800000 */
[----:B------:R-:W-:-:S02]  /*2f20*/  FSEL R86, R86, -INF , P6 ;  /* 0xff80000056567808 */ /* 0x000fc40003000000 */
[----:B------:R-:W-:Y:S01]  /*2f30*/  FMNMX R35, R74, R35, !PT ;  /* 0x000000234a237209 */ /* 0x000fe20007800000 */
[----:B------:R-:W-:Y:S01]  /*2f40*/  MUFU.EX2 R168, R168 ;  /* 0x000000a800a87308 */ /* 0x000fe20000000800 */
[----:B------:R-:W-:Y:S02]  /*2f50*/  FMNMX R8, R75, R8, !PT ;  /* 0x000000084b087209 */ /* 0x000fe40007800000 */
[----:B------:R-:W-:Y:S02]  /*2f60*/  FMNMX R29, R78, R29, !PT ;  /* 0x0000001d4e1d7209 */ /* 0x000fe40007800000 */
[----:B------:R-:W-:Y:S02]  /*2f70*/  FMNMX R14, R79, R14, !PT ;  /* 0x0000000e4f0e7209 */ /* 0x000fe40007800000 */
        /* <DEDUP_REMOVED lines=8> */
[----:B------:R-:W-:Y:S02]  /*3000*/  LOP3.LUT P2, RZ, R12, 0x1f, RZ, 0xc0, !PT ;  /* 0x0000001f0cff7812 */ /* 0x000fe4000784c0ff */
[----:B------:R-:W-:-:S03]  /*3010*/  FMNMX R8, R8, R29, !PT ;  /* 0x0000001d08087209 */ /* 0x000fc60007800000 */
[----:B------:R-:W-:Y:S02]  /*3020*/  MUFU.EX2 R23, R23 ;  /* 0x0000001700177308 */ /* 0x000fe40000000800 */
[----:B------:R-:W1:Y:S06]  /*3030*/  SHFL.BFLY PT, R29, R8, 0x2, 0x1f ;  /* 0x0c401f00081d7f89 */ /* 0x000e6c00000e0000 */
[----:B------:R-:W-:Y:S01]  /*3040*/  @!P2 IMAD.MOV.U32 R12, RZ, RZ, 0x1 ;  /* 0x00000001ff0ca424 */ /* 0x000fe200078e00ff */
[----:B------:R-:W-:Y:S03]  /*3050*/  MUFU.EX2 R152, R152 ;  /* 0x0000009800987308 */ /* 0x000fe60000000800 */
[----:B------:R2:W-:Y:S05]  /*3060*/  @!P2 SYNCS.ARRIVE.TRANS64.ART0 RZ, [UR8+0x18], R12 ;  /* 0x0000180cffffa9a7 */ /* 0x0005ea0008500008 */
[----:B------:R-:W-:Y:S08]  /*3070*/  MUFU.EX2 R57, R57 ;  /* 0x0000003900397308 */ /* 0x000ff00000000800 */
[----:B------:R-:W-:Y:S01]  /*3080*/  MUFU.EX2 R60, R60 ;  /* 0x0000003c003c7308 */ /* 0x000fe20000000800 */
[----:B-1----:R-:W-:-:S05]  /*3090*/  FMNMX R29, R8, R29, !PT ;  /* 0x0000001d081d7209 */ /* 0x002fca0007800000 */
[----:B------:R-:W1:Y:S02]  /*30a0*/  SHFL.BFLY PT, R8, R29, 0x1, 0x1f ;  /* 0x0c201f001d087f89 */ /* 0x000e6400000e0000 */
[----:B------:R-:W3:Y:S08]  /*30b0*/  MUFU.EX2 R61, R61 ;  /* 0x0000003d003d7308 */ /* 0x000ef00000000800 */
[----:B------:R-:W-:Y:S08]  /*30c0*/  MUFU.EX2 R64, R64 ;  /* 0x0000004000407308 */ /* 0x000ff00000000800 */
[----:B------:R-:W4:Y:S01]  /*30d0*/  MUFU.EX2 R65, R65 ;  /* 0x0000004100417308 */ /* 0x000f220000000800 */
[----:B---3--:R-:W-:-:S02]  /*30e0*/  F2FP.F16.F32.PACK_AB R154, R61, R60 ;  /* 0x0000003c3d9a723e */ /* 0x008fc400000000ff */
[----:B-1----:R-:W-:-:S05]  /*30f0*/  FMNMX R8, R29, R8, !PT ;  /* 0x000000081d087209 */ /* 0x002fca0007800000 */
[----:B------:R-:W-:Y:S01]  /*3100*/  MUFU.EX2 R29, R18 ;  /* 0x00000012001d7308 */ /* 0x000fe20000000800 */
[----:B------:R-:W-:-:S04]  /*3110*/  FSETP.NEU.AND P0, PT, R8, -INF , PT ;  /* 0xff8000000800780b */ /* 0x000fc80003f0d000 */
[----:B------:R-:W-:-:S03]  /*3120*/  FSEL R14, R8, RZ, P0 ;  /* 0x000000ff080e7208 */ /* 0x000fc60000000000 */
[----:B------:R-:W-:Y:S01]  /*3130*/  MUFU.EX2 R68, R68 ;  /* 0x0000004400447308 */ /* 0x000fe20000000800 */
[----:B------:R-:W-:Y:S01]  /*3140*/  PLOP3.LUT P0, PT, PT, PT, UP0, 0x80, 0x0 ;  /* 0x000000000000781c */ /* 0x000fe20003f0f008 */
[----:B------:R-:W-:Y:S01]  /*3150*/  UISETP.GT.AND UP0, UPT, UR4, URZ, UPT ;  /* 0x0000003f0400728c */ /* 0x000fe2000bf04270 */
[----:B------:R-:W-:Y:S01]  /*3160*/  FMUL R14, R14, UR15 ;  /* 0x0000000f0e0e7c20 */ /* 0x000fe20008400000 */
[----:B----4-:R-:W-:Y:S01]  /*3170*/  F2FP.F16.F32.PACK_AB R156, R65, R64 ;  /* 0x00000040419c723e */ /* 0x010fe200000000ff */
[----:B------:R-:W-:Y:S02]  /*3180*/  UMOV UR4, URZ ;  /* 0x0000003f00047c82 */ /* 0x000fe40008000000 */
[--C-:B------:R-:W-:Y:S01]  /*3190*/  FFMA R10, R10, UR15, -R14.reuse ;  /* 0x0000000f0a0a7c23 */ /* 0x100fe2000800080e */
[--C-:B------:R-:W-:Y:S01]  /*31a0*/  FFMA R25, R25, UR15, -R14.reuse ;  /* 0x0000000f19197c23 */ /* 0x100fe2000800080e */
[--C-:B------:R-:W-:Y:S01]  /*31b0*/  FFMA R26, R26, UR15, -R14.reuse ;  /* 0x0000000f1a1a7c23 */ /* 0x100fe2000800080e */
[--C-:B------:R-:W-:Y:S01]  /*31c0*/  FFMA R27, R27, UR15, -R14.reuse ;  /* 0x0000000f1b1b7c23 */ /* 0x100fe2000800080e */
[----:B------:R1:W-:Y:S01]  /*31d0*/  MUFU.EX2 R18, R10 ;  /* 0x0000000a00127308 */ /* 0x0003e20000000800 */
[--C-:B------:R-:W-:Y:S01]  /*31e0*/  FFMA R30, R30, UR15, -R14.reuse ;  /* 0x0000000f1e1e7c23 */ /* 0x100fe2000800080e */
[--C-:B------:R-:W-:Y:S01]  /*31f0*/  FFMA R31, R31, UR15, -R14.reuse ;  /* 0x0000000f1f1f7c23 */ /* 0x100fe2000800080e */
[--C-:B------:R-:W-:Y:S01]  /*3200*/  FFMA R16, R16, UR15, -R14.reuse ;  /* 0x0000000f10107c23 */ /* 0x100fe2000800080e */
[--C-:B------:R-:W-:Y:S01]  /*3210*/  FFMA R33, R33, UR15, -R14.reuse ;  /* 0x0000000f21217c23 */ /* 0x100fe2000800080e */
[--C-:B------:R-:W-:Y:S01]  /*3220*/  FFMA R42, R42, UR15, -R14.reuse ;  /* 0x0000000f2a2a7c23 */ /* 0x100fe2000800080e */
[--C-:B------:R-:W-:Y:S01]  /*3230*/  FFMA R43, R43, UR15, -R14.reuse ;  /* 0x0000000f2b2b7c23 */ /* 0x100fe2000800080e */
[----:B------:R-:W-:Y:S01]  /*3240*/  FFMA R46, R46, UR15, -R14 ;  /* 0x0000000f2e2e7c23 */ /* 0x000fe2000800080e */
[----:B------:R3:W-:Y:S01]  /*3250*/  MUFU.EX2 R177, R25 ;  /* 0x0000001900b17308 */ /* 0x0007e20000000800 */
[----:B-1----:R-:W-:Y:S01]  /*3260*/  FADD R10, RZ, R180 ;  /* 0x000000b4ff0a7221 */ /* 0x002fe20000000000 */
[--C-:B------:R-:W-:Y:S01]  /*3270*/  FFMA R47, R47, UR15, -R14.reuse ;  /* 0x0000000f2f2f7c23 */ /* 0x100fe2000800080e */
[--C-:B------:R-:W-:Y:S01]  /*3280*/  FFMA R50, R50, UR15, -R14.reuse ;  /* 0x0000000f32327c23 */ /* 0x100fe2000800080e */
[--C-:B------:R-:W-:Y:S01]  /*3290*/  FFMA R51, R51, UR15, -R14.reuse ;  /* 0x0000000f33337c23 */ /* 0x100fe2000800080e */
[--C-:B------:R-:W-:Y:S01]  /*32a0*/  FFMA R54, R54, UR15, -R14.reuse ;  /* 0x0000000f36367c23 */ /* 0x100fe2000800080e */
[--C-:B------:R-:W-:Y:S01]  /*32b0*/  FFMA R55, R55, UR15, -R14.reuse ;  /* 0x0000000f37377c23 */ /* 0x100fe2000800080e */
[----:B------:R-:W-:Y:S01]  /*32c0*/  FFMA R58, R58, UR15, -R14 ;  /* 0x0000000f3a3a7c23 */ /* 0x000fe2000800080e */
[----:B------:R-:W2:Y:S01]  /*32d0*/  MUFU.EX2 R26, R26 ;  /* 0x0000001a001a7308 */ /* 0x000ea20000000800 */
[----:B---3--:R-:W-:Y:S01]  /*32e0*/  FADD R25, R9, R10 ;  /* 0x0000000a09197221 */ /* 0x008fe20000000000 */
[--C-:B------:R-:W-:Y:S01]  /*32f0*/  FFMA R59, R59, UR15, -R14.reuse ;  /* 0x0000000f3b3b7c23 */ /* 0x100fe2000800080e */
[--C-:B------:R-:W-:Y:S01]  /*3300*/  FFMA R62, R62, UR15, -R14.reuse ;  /* 0x0000000f3e3e7c23 */ /* 0x100fe2000800080e */
[----:B------:R-:W-:Y:S01]  /*3310*/  F2FP.F16.F32.PACK_AB R180, R9, R180 ;  /* 0x000000b409b4723e */ /* 0x000fe200000000ff */
[----:B------:R-:W-:Y:S01]  /*3320*/  FADD R10, R182, R25 ;  /* 0x00000019b60a7221 */ /* 0x000fe20000000000 */
[--C-:B------:R-:W-:Y:S01]  /*3330*/  FFMA R63, R63, UR15, -R14.reuse ;  /* 0x0000000f3f3f7c23 */ /* 0x100fe2000800080e */
[----:B------:R-:W-:Y:S01]  /*3340*/  FFMA R87, R87, UR15, -R14 ;  /* 0x0000000f57577c23 */ /* 0x000fe2000800080e */
[----:B------:R-:W1:Y:S01]  /*3350*/  MUFU.EX2 R27, R27 ;  /* 0x0000001b001b7308 */ /* 0x000e620000000800 */
[----:B------:R-:W-:Y:S01]  /*3360*/  FADD R25, R11, R10 ;  /* 0x0000000a0b197221 */ /* 0x000fe20000000000 */
[--C-:B------:R-:W-:Y:S01]  /*3370*/  FFMA R86, R86, UR15, -R14.reuse ;  /* 0x0000000f56567c23 */ /* 0x100fe2000800080e */
[--C-:B------:R-:W-:Y:S01]  /*3380*/  FFMA R83, R83, UR15, -R14.reuse ;  /* 0x0000000f53537c23 */ /* 0x100fe2000800080e */
[--C-:B------:R-:W-:Y:S01]  /*3390*/  FFMA R82, R82, UR15, -R14.reuse ;  /* 0x0000000f52527c23 */ /* 0x100fe2000800080e */
[----:B------:R-:W-:Y:S01]  /*33a0*/  FADD R10, R176, R25 ;  /* 0x00000019b00a7221 */ /* 0x000fe20000000000 */
[--C-:B------:R-:W-:Y:S01]  /*33b0*/  FFMA R79, R79, UR15, -R14.reuse ;  /* 0x0000000f4f4f7c23 */ /* 0x100fe2000800080e */
[----:B------:R-:W-:Y:S01]  /*33c0*/  FFMA R78, R78, UR15, -R14 ;  /* 0x0000000f4e4e7c23 */ /* 0x000fe2000800080e */
[----:B------:R-:W3:Y:S01]  /*33d0*/  MUFU.EX2 R30, R30 ;  /* 0x0000001e001e7308 */ /* 0x000ee20000000800 */
[----:B------:R-:W-:Y:S01]  /*33e0*/  FADD R25, R13, R10 ;  /* 0x0000000a0d197221 */ /* 0x000fe20000000000 */
[----:B--2---:R-:W-:Y:S01]  /*33f0*/  FADD R12, RZ, R26 ;  /* 0x0000001aff0c7221 */ /* 0x004fe20000000000 */
[--C-:B------:R-:W-:Y:S01]  /*3400*/  FFMA R75, R75, UR15, -R14.reuse ;  /* 0x0000000f4b4b7c23 */ /* 0x100fe2000800080e */
[--C-:B------:R-:W-:Y:S01]  /*3410*/  FFMA R74, R74, UR15, -R14.reuse ;  /* 0x0000000f4a4a7c23 */ /* 0x100fe2000800080e */
[----:B------:R-:W-:Y:S01]  /*3420*/  FADD R10, R178, R25 ;  /* 0x00000019b20a7221 */ /* 0x000fe20000000000 */
[--C-:B------:R-:W-:Y:S01]  /*3430*/  FFMA R71, R71, UR15, -R14.reuse ;  /* 0x0000000f47477c23 */ /* 0x100fe2000800080e */
[----:B------:R-:W-:Y:S01]  /*3440*/  FFMA R70, R70, UR15, -R14 ;  /* 0x0000000f46467c23 */ /* 0x000fe2000800080e */
[----:B------:R-:W2:Y:S01]  /*3450*/  MUFU.EX2 R31, R31 ;  /* 0x0000001f001f7308 */ /* 0x000ea20000000800 */
[----:B------:R-:W-:Y:S01]  /*3460*/  FADD R25, R15, R10 ;  /* 0x0000000a0f197221 */ /* 0x000fe20000000000 */
[----:B-1----:R-:W-:Y:S01]  /*3470*/  FADD R35, R27, R12 ;  /* 0x0000000c1b237221 */ /* 0x002fe20000000000 */
[--C-:B------:R-:W-:Y:S01]  /*3480*/  FFMA R67, R67, UR15, -R14.reuse ;  /* 0x0000000f43437c23 */ /* 0x100fe2000800080e */
[----:B------:R-:W-:Y:S01]  /*3490*/  FFMA R14, R66, UR15, -R14 ;  /* 0x0000000f420e7c23 */ /* 0x000fe2000800080e */
[----:B------:R-:W-:Y:S01]  /*34a0*/  FADD R10, R172, R25 ;  /* 0x00000019ac0a7221 */ /* 0x000fe20000000000 */
[----:B------:R-:W-:-:S02]  /*34b0*/  F2FP.F16.F32.PACK_AB R182, R11, R182 ;  /* 0x000000b60bb6723e */ /* 0x000fc400000000ff */
[----:B------:R-:W1:Y:S01]  /*34c0*/  MUFU.EX2 R16, R16 ;  /* 0x0000001000107308 */ /* 0x000e620000000800 */
[----:B------:R-:W-:Y:S01]  /*34d0*/  FADD R25, R17, R10 ;  /* 0x0000000a11197221 */ /* 0x000fe20000000000 */
[----:B---3--:R-:W-:Y:S01]  /*34e0*/  FADD R12, R30, R35 ;  /* 0x000000231e0c7221 */ /* 0x008fe20000000000 */
[----:B------:R-:W-:Y:S02]  /*34f0*/  F2FP.F16.F32.PACK_AB R176, R13, R176 ;  /* 0x000000b00db0723e */ /* 0x000fe400000000ff */
[----:B------:R-:W-:Y:S01]  /*3500*/  FADD R10, R174, R25 ;  /* 0x00000019ae0a7221 */ /* 0x000fe20000000000 */
[----:B------:R-:W-:Y:S02]  /*3510*/  F2FP.F16.F32.PACK_AB R178, R15, R178 ;  /* 0x000000b20fb2723e */ /* 0x000fe400000000ff */
[----:B------:R-:W3:Y:S01]  /*3520*/  MUFU.EX2 R33, R33 ;  /* 0x0000002100217308 */ /* 0x000ee20000000800 */
[----:B--2---:R-:W-:Y:S01]  /*3530*/  FADD R12, R31, R12 ;  /* 0x0000000c1f0c7221 */ /* 0x004fe20000000000 */
[----:B------:R-:W-:Y:S01]  /*3540*/  FADD R25, R19, R10 ;  /* 0x0000000a13197221 */ /* 0x000fe20000000000 */
[----:B------:R-:W-:-:S02]  /*3550*/  F2FP.F16.F32.PACK_AB R172, R17, R172 ;  /* 0x000000ac11ac723e */ /* 0x000fc400000000ff */
[----:B------:R-:W-:Y:S01]  /*3560*/  FADD R35, R177, R12 ;  /* 0x0000000cb1237221 */ /* 0x000fe20000000000 */
[----:B------:R-:W-:Y:S01]  /*3570*/  FADD R10, R168, R25 ;  /* 0x00000019a80a7221 */ /* 0x000fe20000000000 */
[----:B------:R-:W-:Y:S01]  /*3580*/  F2FP.F16.F32.PACK_AB R174, R19, R174 ;  /* 0x000000ae13ae723e */ /* 0x000fe200000000ff */
[----:B------:R-:W2:Y:S01]  /*3590*/  MUFU.EX2 R42, R42 ;  /* 0x0000002a002a7308 */ /* 0x000ea20000000800 */
[----:B-1----:R-:W-:Y:S01]  /*35a0*/  FADD R12, R16, R35 ;  /* 0x00000023100c7221 */ /* 0x002fe20000000000 */
[C---:B------:R-:W-:Y:S01]  /*35b0*/  FADD R25, R21.reuse, R10 ;  /* 0x0000000a15197221 */ /* 0x040fe20000000000 */
[----:B------:R-:W-:Y:S02]  /*35c0*/  F2FP.F16.F32.PACK_AB R168, R21, R168 ;  /* 0x000000a815a8723e */ /* 0x000fe400000000ff */
[----:B------:R-:W-:Y:S01]  /*35d0*/  F2FP.F16.F32.PACK_AB R181, R27, R26 ;  /* 0x0000001a1bb5723e */ /* 0x000fe200000000ff */
[----:B------:R-:W-:Y:S01]  /*35e0*/  FADD R10, R170, R25 ;  /* 0x00000019aa0a7221 */ /* 0x000fe20000000000 */
[----:B------:R-:W-:Y:S01]  /*35f0*/  F2FP.F16.F32.PACK_AB R170, R23, R170 ;  /* 0x000000aa17aa723e */ /* 0x000fe200000000ff */
[----:B------:R-:W1:Y:S01]  /*3600*/  MUFU.EX2 R43, R43 ;  /* 0x0000002b002b7308 */ /* 0x000e620000000800 */
[----:B---3--:R-:W-:Y:S01]  /*3610*/  FADD R35, R33, R12 ;  /* 0x0000000c21237221 */ /* 0x008fe20000000000 */
[----:B------:R-:W-:Y:S01]  /*3620*/  FADD R25, R23, R10 ;  /* 0x0000000a17197221 */ /* 0x000fe20000000000 */
[----:B------:R-:W-:-:S02]  /*3630*/  F2FP.F16.F32.PACK_AB R183, R31, R30 ;  /* 0x0000001e1fb7723e */ /* 0x000fc400000000ff */
[----:B------:R-:W-:Y:S01]  /*3640*/  FADD R35, R18, R35 ;  /* 0x0000002312237221 */ /* 0x000fe20000000000 */
[----:B------:R-:W-:Y:S01]  /*3650*/  FADD R10, R152, R25 ;  /* 0x00000019980a7221 */ /* 0x000fe20000000000 */
[C---:B------:R-:W-:Y:S01]  /*3660*/  F2FP.F16.F32.PACK_AB R152, R57.reuse, R152 ;  /* 0x000000983998723e */ /* 0x040fe200000000ff */
[----:B------:R-:W3:Y:S01]  /*3670*/  MUFU.EX2 R46, R46 ;  /* 0x0000002e002e7308 */ /* 0x000ee20000000800 */
[----:B--2---:R-:W-:Y:S01]  /*3680*/  FADD R12, R42, R35 ;  /* 0x000000232a0c7221 */ /* 0x004fe20000000000 */
[----:B------:R-:W-:Y:S01]  /*3690*/  FADD R25, R57, R10 ;  /* 0x0000000a39197221 */ /* 0x000fe20000000000 */
[----:B------:R-:W-:Y:S02]  /*36a0*/  F2FP.F16.F32.PACK_AB R177, R16, R177 ;  /* 0x000000b110b1723e */ /* 0x000fe400000000ff */
[----:B------:R-:W-:Y:S01]  /*36b0*/  F2FP.F16.F32.PACK_AB R179, R18, R33 ;  /* 0x0000002112b3723e */ /* 0x000fe200000000ff */
[----:B------:R-:W-:Y:S02]  /*36c0*/  FADD R10, R60, R25 ;  /* 0x000000193c0a7221 */ /* 0x000fe40000000000 */
[----:B------:R-:W2:Y:S01]  /*36d0*/  MUFU.EX2 R47, R47 ;  /* 0x0000002f002f7308 */ /* 0x000ea20000000800 */
[----:B-1----:R-:W-:Y:S01]  /*36e0*/  FADD R35, R43, R12 ;  /* 0x0000000c2b237221 */ /* 0x002fe20000000000 */
[----:B------:R-:W-:Y:S01]  /*36f0*/  FADD R25, R61, R10 ;  /* 0x0000000a3d197221 */ /* 0x000fe20000000000 */
[----:B------:R-:W-:-:S03]  /*3700*/  F2FP.F16.F32.PACK_AB R173, R43, R42 ;  /* 0x0000002a2bad723e */ /* 0x000fc600000000ff */
[----:B------:R-:W-:Y:S02]  /*3710*/  FADD R10, R64, R25 ;  /* 0x00000019400a7221 */ /* 0x000fe40000000000 */
[----:B------:R-:W1:Y:S01]  /*3720*/  MUFU.EX2 R50, R50 ;  /* 0x0000003200327308 */ /* 0x000e620000000800 */
[----:B---3--:R-:W-:Y:S01]  /*3730*/  FADD R12, R46, R35 ;  /* 0x000000232e0c7221 */ /* 0x008fe20000000000 */
[----:B------:R-:W-:-:S04]  /*3740*/  FADD R25, R65, R10 ;  /* 0x0000000a41197221 */ /* 0x000fc80000000000 */
[----:B------:R-:W-:Y:S02]  /*3750*/  FADD R10, R68, R25 ;  /* 0x00000019440a7221 */ /* 0x000fe40000000000 */
[----:B------:R-:W3:Y:S01]  /*3760*/  MUFU.EX2 R51, R51 ;  /* 0x0000003300337308 */ /* 0x000ee20000000800 */
[C---:B--2---:R-:W-:Y:S01]  /*3770*/  FADD R35, R47.reuse, R12 ;  /* 0x0000000c2f237221 */ /* 0x044fe20000000000 */
[----:B------:R-:W-:-:S06]  /*3780*/  F2FP.F16.F32.PACK_AB R175, R47, R46 ;  /* 0x0000002e2faf723e */ /* 0x000fcc00000000ff */
[----:B------:R-:W2:Y:S01]  /*3790*/  MUFU.EX2 R54, R54 ;  /* 0x0000003600367308 */ /* 0x000ea20000000800 */
[----:B-1----:R-:W-:-:S07]  /*37a0*/  FADD R12, R50, R35 ;  /* 0x00000023320c7221 */ /* 0x002fce0000000000 */
[----:B------:R-:W1:Y:S01]  /*37b0*/  MUFU.EX2 R55, R55 ;  /* 0x0000003700377308 */ /* 0x000e620000000800 */
[C---:B---3--:R-:W-:Y:S01]  /*37c0*/  FADD R9, R51.reuse, R12 ;  /* 0x0000000c33097221 */ /* 0x048fe20000000000 */
[----:B------:R-:W-:-:S06]  /*37d0*/  F2FP.F16.F32.PACK_AB R169, R51, R50 ;  /* 0x0000003233a9723e */ /* 0x000fcc00000000ff */
[----:B------:R-:W3:Y:S01]  /*37e0*/  MUFU.EX2 R69, R69 ;  /* 0x0000004500457308 */ /* 0x000ee20000000800 */
[----:B--2---:R-:W-:-:S07]  /*37f0*/  FADD R12, R54, R9 ;  /* 0x00000009360c7221 */ /* 0x004fce0000000000 */
[----:B------:R-:W2:Y:S01]  /*3800*/  MUFU.EX2 R58, R58 ;  /* 0x0000003a003a7308 */ /* 0x000ea20000000800 */
[C---:B-1----:R-:W-:Y:S01]  /*3810*/  FADD R11, R55.reuse, R12 ;  /* 0x0000000c370b7221 */ /* 0x042fe20000000000 */
[----:B------:R-:W-:-:S06]  /*3820*/  F2FP.F16.F32.PACK_AB R171, R55, R54 ;  /* 0x0000003637ab723e */ /* 0x000fcc00000000ff */
[----:B------:R-:W1:Y:S01]  /*3830*/  MUFU.EX2 R72, R72 ;  /* 0x0000004800487308 */ /* 0x000e620000000800 */
[C---:B---3--:R-:W-:Y:S01]  /*3840*/  FADD R9, R69.reuse, R10 ;  /* 0x0000000a45097221 */ /* 0x048fe20000000000 */
[----:B------:R-:W-:-:S06]  /*3850*/  F2FP.F16.F32.PACK_AB R158, R69, R68 ;  /* 0x00000044459e723e */ /* 0x000fcc00000000ff */
[----:B------:R-:W3:Y:S01]  /*3860*/  MUFU.EX2 R59, R59 ;  /* 0x0000003b003b7308 */ /* 0x000ee20000000800 */
[----:B--2---:R-:W-:-:S07]  /*3870*/  FADD R12, R58, R11 ;  /* 0x0000000b3a0c7221 */ /* 0x004fce0000000000 */
[----:B------:R-:W2:Y:S01]  /*3880*/  MUFU.EX2 R73, R73 ;  /* 0x0000004900497308 */ /* 0x000ea20000000800 */
[----:B-1----:R-:W-:-:S07]  /*3890*/  FADD R10, R72, R9 ;  /* 0x00000009480a7221 */ /* 0x002fce0000000000 */
[----:B------:R-:W1:Y:S01]  /*38a0*/  MUFU.EX2 R62, R62 ;  /* 0x0000003e003e7308 */ /* 0x000e620000000800 */
[C---:B---3--:R-:W-:Y:S01]  /*38b0*/  FADD R11, R59.reuse, R12 ;  /* 0x0000000c3b0b7221 */ /* 0x048fe20000000000 */
[----:B------:R-:W-:-:S06]  /*38c0*/  F2FP.F16.F32.PACK_AB R153, R59, R58 ;  /* 0x0000003a3b99723e */ /* 0x000fcc00000000ff */
[----:B------:R-:W3:Y:S01]  /*38d0*/  MUFU.EX2 R76, R76 ;  /* 0x0000004c004c7308 */ /* 0x000ee20000000800 */
[C---:B--2---:R-:W-:Y:S01]  /*38e0*/  FADD R9, R73.reuse, R10 ;  /* 0x0000000a49097221 */ /* 0x044fe20000000000 */
[----:B------:R-:W-:-:S06]  /*38f0*/  F2FP.F16.F32.PACK_AB R160, R73, R72 ;  /* 0x0000004849a0723e */ /* 0x000fcc00000000ff */
[----:B------:R-:W2:Y:S01]  /*3900*/  MUFU.EX2 R63, R63 ;  /* 0x0000003f003f7308 */ /* 0x000ea20000000800 */
[----:B-1----:R-:W-:-:S07]  /*3910*/  FADD R12, R62, R11 ;  /* 0x0000000b3e0c7221 */ /* 0x002fce0000000000 */
[----:B------:R-:W1:Y:S01]  /*3920*/  MUFU.EX2 R77, R77 ;  /* 0x0000004d004d7308 */ /* 0x000e620000000800 */
[----:B---3--:R-:W-:-:S07]  /*3930*/  FADD R10, R76, R9 ;  /* 0x000000094c0a7221 */ /* 0x008fce0000000000 */
[----:B------:R-:W3:Y:S01]  /*3940*/  MUFU.EX2 R14, R14 ;  /* 0x0000000e000e7308 */ /* 0x000ee20000000800 */
[C---:B--2---:R-:W-:Y:S01]  /*3950*/  FADD R11, R63.reuse, R12 ;  /* 0x0000000c3f0b7221 */ /* 0x044fe20000000000 */
[----:B------:R-:W-:-:S06]  /*3960*/  F2FP.F16.F32.PACK_AB R155, R63, R62 ;  /* 0x0000003e3f9b723e */ /* 0x000fcc00000000ff */
[----:B------:R-:W2:Y:S01]  /*3970*/  MUFU.EX2 R80, R80 ;  /* 0x0000005000507308 */ /* 0x000ea20000000800 */
[C---:B-1----:R-:W-:Y:S01]  /*3980*/  FADD R9, R77.reuse, R10 ;  /* 0x0000000a4d097221 */ /* 0x042fe20000000000 */
[----:B------:R-:W-:-:S06]  /*3990*/  F2FP.F16.F32.PACK_AB R162, R77, R76 ;  /* 0x0000004c4da2723e */ /* 0x000fcc00000000ff */
[----:B------:R-:W1:Y:S01]  /*39a0*/  MUFU.EX2 R67, R67 ;  /* 0x0000004300437308 */ /* 0x000e620000000800 */
[----:B---3--:R-:W-:-:S07]  /*39b0*/  FADD R12, R14, R11 ;  /* 0x0000000b0e0c7221 */ /* 0x008fce0000000000 */
        /* <DEDUP_REMOVED lines=11> */
[----:B-1----:R-:W-:Y:S01]  /*3a70*/  FADD R10, R84, R9 ;  /* 0x00000009540a7221 */ /* 0x002fe20000000000 */
[----:B------:R-:W-:-:S03]  /*3a80*/  F2FP.F16.F32.PACK_AB R166, R29, R84 ;  /* 0x000000541da6723e */ /* 0x000fc600000000ff */
[----:B------:R-:W-:-:S03]  /*3a90*/  FADD R11, R29, R10 ;  /* 0x0000000a1d0b7221 */ /* 0x000fc60000000000 */
        /* <DEDUP_REMOVED lines=9> */
[----:B---3--:R-:W-:-:S07]  /*3b30*/  FADD R10, R78, R9 ;  /* 0x000000094e0a7221 */ /* 0x008fce0000000000 */
[----:B------:R-:W3:Y:S01]  /*3b40*/  MUFU.EX2 R83, R83 ;  /* 0x0000005300537308 */ /* 0x000ee20000000800 */
[C---:B--2---:R-:W-:Y:S01]  /*3b50*/  FADD R9, R79.reuse, R10 ;  /* 0x0000000a4f097221 */ /* 0x044fe20000000000 */
[----:B------:R-:W-:-:S06]  /*3b60*/  F2FP.F16.F32.PACK_AB R163, R79, R78 ;  /* 0x0000004e4fa3723e */ /* 0x000fcc00000000ff */
[----:B------:R-:W2:Y:S01]  /*3b70*/  MUFU.EX2 R86, R86 ;  /* 0x0000005600567308 */ /* 0x000ea20000000800 */
[----:B-1----:R-:W-:-:S07]  /*3b80*/  FADD R10, R82, R9 ;  /* 0x00000009520a7221 */ /* 0x002fce0000000000 */
[----:B------:R-:W1:Y:S01]  /*3b90*/  MUFU.EX2 R87, R87 ;  /* 0x0000005700577308 */ /* 0x000e620000000800 */
[C---:B---3--:R-:W-:Y:S01]  /*3ba0*/  FADD R9, R83.reuse, R10 ;  /* 0x0000000a53097221 */ /* 0x048fe20000000000 */
[----:B------:R-:W-:-:S03]  /*3bb0*/  F2FP.F16.F32.PACK_AB R165, R83, R82 ;  /* 0x0000005253a5723e */ /* 0x000fc600000000ff */
[----:B--2---:R-:W-:-:S04]  /*3bc0*/  FADD R10, R86, R9 ;  /* 0x00000009560a7221 */ /* 0x004fc80000000000 */
[C---:B-1----:R-:W-:Y:S01]  /*3bd0*/  FADD R9, R87.reuse, R10 ;  /* 0x0000000a57097221 */ /* 0x042fe20000000000 */
[----:B------:R-:W-:Y:S01]  /*3be0*/  F2FP.F16.F32.PACK_AB R167, R87, R86 ;  /* 0x0000005657a7723e */ /* 0x000fe200000000ff */
[----:B------:R-:W-:Y:S06]  /*3bf0*/  @!P0 BRA `(.L_x_14) ;  /* 0x0000002400908947 */ /* 0x000fec0003800000 */
[----:B------:R-:W-:Y:S01]  /*3c00*/  IMAD.MOV.U32 R10, RZ, RZ, R8 ;  /* 0x000000ffff0a7224 */ /* 0x000fe200078e0008 */
[----:B------:R-:W-:Y:S01]  /*3c10*/  UIADD3 UR7, -UR50, UR6, URZ ;  /* 0x0000000632077290 */ /* 0x000fe2000fffe13f */
[----:B------:R-:W-:Y:S01]  /*3c20*/  IMAD.MOV.U32 R13, RZ, RZ, R6 ;  /* 0x000000ffff0d7224 */ /* 0x000fe200078e0006 */
[----:B------:R-:W-:Y:S01]  /*3c30*/  UPLOP3.LUT UP1, UPT, UPT, UPT, UPT, 0x40, 0x0 ;  /* 0x000000000000789c */ /* 0x000fe20003f2e870 */
[----:B------:R-:W-:Y:S01]  /*3c40*/  UMOV UR5, URZ ;  /* 0x0000003f00057c82 */ /* 0x000fe20008000000 */
[----:B------:R-:W-:Y:S01]  /*3c50*/  UMOV UR14, UR13 ;  /* 0x0000000d000e7c82 */ /* 0x000fe20008000000 */
[----:B------:R-:W-:-:S08]  /*3c60*/  ULDC UR15, c[0x0][0x480] ;  /* 0x00012000000f7ab9 */ /* 0x000fd00000000800 */
.L_x_19:
[----:B------:R-:W1:Y:S01]  /*3c70*/  S2UR UR16, SR_CgaCtaId ;  /* 0x00000000001079c3 */ /* 0x000e620000008800 */
[----:B------:R-:W-:Y:S01]  /*3c80*/  ULOP3.LUT UR4, UR5, 0x1, URZ, 0x3c, !UPT ;  /* 0x0000000105047892 */ /* 0x000fe2000f8e3c3f */
[----:B------:R-:W2:Y:S01]  /*3c90*/  S2R R12, SR_TID.X ;  /* 0x00000000000c7919 */ /* 0x000ea20000002100 */
[----:B------:R-:W-:Y:S02]  /*3ca0*/  UMOV UR8, 0x400 ;  /* 0x0000040000087882 */ /* 0x000fe40000000000 */
[----:B------:R-:W-:-:S06]  /*3cb0*/  USHF.L.U32 UR17, UR4, 0x1f, URZ ;  /* 0x0000001f04117899 */ /* 0x000fcc000800063f */
[----:B------:R-:W-:Y:S01]  /*3cc0*/  IMAD.U32 R8, RZ, RZ, UR17 ;  /* 0x00000011ff087e24 */ /* 0x000fe2000f8e00ff */
[----:B-1----:R-:W-:-:S04]  /*3cd0*/  ULEA UR8, UR16, UR8, 0x18 ;  /* 0x0000000810087291 */ /* 0x002fc8000f8ec03f */
[----:B------:R-:W-:Y:S02]  /*3ce0*/  ULEA UR17, UR9, UR8, 0xd ;  /* 0x0000000809117291 */ /* 0x000fe4000f8e683f */
[----:B------:R-:W-:Y:S02]  /*3cf0*/  UIADD3 UR16, UR8, 0x10400, URZ ;  /* 0x0001040008107890 */ /* 0x000fe4000fffe03f */
[----:B------:R-:W-:Y:S01]  /*3d00*/  UIADD3 UR17, UR17, 0x8400, URZ ;  /* 0x0000840011117890 */ /* 0x000fe2000fffe03f */
[----:B------:R-:W1:Y:S01]  /*3d10*/  SYNCS.PHASECHK.TRANS64.TRYWAIT P0, [UR8+0x10], R8 ;  /* 0x00001008ff0075a7 */ /* 0x000e620008000148 */
[----:B------:R-:W-:Y:S01]  /*3d20*/  USHF.R.U32.HI UR16, URZ, 0x4, UR16 ;  /* 0x000000043f107899 */ /* 0x000fe20008011610 */
[----:B--2---:R-:W-:Y:S01]  /*3d30*/  LEA.HI R6, R12, 0x1, RZ, 0x19 ;  /* 0x000000010c067811 */ /* 0x004fe200078fc8ff */
[----:B------:R-:W-:Y:S02]  /*3d40*/  USHF.R.U32.HI UR17, URZ, 0x4, UR17 ;  /* 0x000000043f117899 */ /* 0x000fe40008011611 */
[----:B------:R-:W-:-:S02]  /*3d50*/  ULOP3.LUT UR16, UR16, 0x3fc0, URZ, 0xc0, !UPT ;  /* 0x00003fc010107892 */ /* 0x000fc4000f8ec03f */
[----:B------:R-:W-:Y:S02]  /*3d60*/  ULOP3.LUT UR17, UR17, 0x3fc0, URZ, 0xc0, !UPT ;  /* 0x00003fc011117892 */ /* 0x000fe4000f8ec03f */
[----:B------:R-:W-:Y:S02]  /*3d70*/  ULOP3.LUT UR20, UR16, 0x10000, URZ, 0xfc, !UPT ;  /* 0x0001000010147892 */ /* 0x000fe4000f8efc3f */
[----:B------:R-:W-:Y:S01]  /*3d80*/  ULOP3.LUT UR21, UR17, 0x10000, URZ, 0xfc, !UPT ;  /* 0x0001000011157892 */ /* 0x000fe2000f8efc3f */
[----:B-1----:R-:W-:Y:S11]  /*3d90*/  @P0 BRA `(.L_x_15) ;  /* 0x0000000000100947 */ /* 0x002ff60003800000 */
[----:B------:R-:W-:-:S06]  /*3da0*/  USHF.L.U32 UR16, UR4, 0x1f, URZ ;  /* 0x0000001f04107899 */ /* 0x000fcc000800063f */
[----:B------:R-:W-:-:S04]  /*3db0*/  IMAD.U32 R8, RZ, RZ, UR16 ;  /* 0x00000010ff087e24 */ /* 0x000fc8000f8e00ff */
[----:B------:R-:W1:Y:S02]  /*3dc0*/  SYNCS.PHASECHK.TRANS64.TRYWAIT P0, [UR8+0x10], R8 ;  /* 0x00001008ff0075a7 */ /* 0x000e640008000148 */
[----:B-1----:R-:W-:Y:S05]  /*3dd0*/  @!P0 BRA `(.L_x_16) ;  /* 0x0000005c00c88947 */ /* 0x002fea0003800000 */
.L_x_15:
[----:B------:R2:W-:Y:S01]  /*3de0*/  BAR.SYNC.DEFER_BLOCKING R6, 0x100 ;  /* 0x000400060000751d */ /* 0x0005e20000010000 */
[----:B------:R-:W-:Y:S02]  /*3df0*/  USHF.L.U32 UR5, UR5, 0x1f, URZ ;  /* 0x0000001f05057899 */ /* 0x000fe4000800063f */
[----:B------:R-:W-:-:S03]  /*3e00*/  UIADD3 UR14, UR14, -0x1, URZ ;  /* 0xffffffff0e0e7890 */ /* 0x000fc6000fffe03f */
[----:B------:R-:W-:Y:S01]  /*3e10*/  UMOV UR18, UR20 ;  /* 0x0000001400127c82 */ /* 0x000fe20008000000 */
[----:B------:R-:W-:Y:S01]  /*3e20*/  UMOV UR19, 0x40000040 ;  /* 0x4000004000137882 */ /* 0x000fe20000000000 */
[----:B------:R-:W-:Y:S01]  /*3e30*/  UMOV UR16, UR21 ;  /* 0x0000001500107c82 */ /* 0x000fe20008000000 */
[----:B------:R-:W-:Y:S01]  /*3e40*/  UMOV UR17, 0x40000040 ;  /* 0x4000004000117882 */ /* 0x000fe20000000000 */
[----:B--2---:R-:W-:Y:S01]  /*3e50*/  IMAD.U32 R6, RZ, RZ, UR5 ;  /* 0x00000005ff067e24 */ /* 0x004fe2000f8e00ff */
[----:B------:R-:W-:-:S06]  /*3e60*/  WARPGROUP.ARRIVE ;  /* 0x00000000000079c5 */ /* 0x000fcc0000000000 */
[----:B------:R-:W-:Y:S01]  /*3e70*/  HGMMA.64x128x16.F32 R24, gdesc[UR16], RZ, !UPT ;  /* 0x01e00000101879f0 */ /* 0x000fe2000c7008ff */
[----:B------:R-:W-:Y:S02]  /*3e80*/  ULOP3.LUT UR18, UR20, 0x2, URZ, 0xfc, !UPT ;  /* 0x0000000214127892 */ /* 0x000fe4000f8efc3f */
[----:B------:R-:W-:Y:S01]  /*3e90*/  ULOP3.LUT UR16, UR21, 0x2, URZ, 0xfc, !UPT ;  /* 0x0000000215107892 */ /* 0x000fe2000f8efc3f */
[----:B------:R-:W-:Y:S01]  /*3ea0*/  UMOV UR19, 0x40000040 ;  /* 0x4000004000137882 */ /* 0x000fe20000000000 */
[----:B------:R-:W-:-:S07]  /*3eb0*/  UMOV UR17, 0x40000040 ;  /* 0x4000004000117882 */ /* 0x000fce0000000000 */
[----:B------:R-:W-:Y:S01]  /*3ec0*/  HGMMA.64x128x16.F32 R24, gdesc[UR16], R24 ;  /* 0x01e00000101879f0 */ /* 0x000fe20008700818 */
        /* <DEDUP_REMOVED lines=10> */
[----:B------:R-:W-:Y:S02]  /*3f70*/  UIADD3 UR18, UR20, 0x400, URZ ;  /* 0x0000040014127890 */ /* 0x000fe4000fffe03f */
[----:B------:R-:W-:Y:S01]  /*3f80*/  UIADD3 UR16, UR21, 0x400, URZ ;  /* 0x0000040015107890 */ /* 0x000fe2000fffe03f */
        /* <DEDUP_REMOVED lines=17> */
[----:B------:R-:W-:Y:S01]  /*40a0*/  HGMMA.64x128x16.F32 R24, gdesc[UR16], R24, gsb0 ;  /* 0x01e00000101879f0 */ /* 0x000fe20008000818 */
[----:B------:R-:W2:Y:S02]  /*40b0*/  SYNCS.PHASECHK.TRANS64.TRYWAIT P0, [UR8+0x20], R6 ;  /* 0x00002006ff0075a7 */ /* 0x000ea40008000148 */
[----:B--2---:R-:W-:Y:S05]  /*40c0*/  @P0 BRA `(.L_x_17) ;  /* 0x00000000000c0947 */ /* 0x004fea0003800000 */
[----:B------:R-:W-:-:S04]  /*40d0*/  IMAD.U32 R6, RZ, RZ, UR5 ;  /* 0x00000005ff067e24 */ /* 0x000fc8000f8e00ff */
[----:B------:R-:W2:Y:S02]  /*40e0*/  SYNCS.PHASECHK.TRANS64.TRYWAIT P0, [UR8+0x20], R6 ;  /* 0x00002006ff0075a7 */ /* 0x000ea40008000148 */
[----:B--2---:R-:W-:Y:S05]  /*40f0*/  @!P0 BRA `(.L_x_18) ;  /* 0x0000005c00208947 */ /* 0x004fea0003800000 */
.L_x_17:
[----:B------:R-:W-:Y:S01]  /*4100*/  UIADD3 UR5, UR8, 0x400, URZ ;  /* 0x0000040008057890 */ /* 0x000fe2000fffe03f */
[----:B------:R-:W-:Y:S01]  /*4110*/  WARPGROUP.ARRIVE ;  /* 0x00000000000079c5 */ /* 0x000fe20000000000 */
[----:B------:R-:W-:Y:S01]  /*4120*/  UMOV UR19, 0x40000040 ;  /* 0x4000004000137882 */ /* 0x000fe20000000000 */
[----:B------:R-:W-:Y:S01]  /*4130*/  UMOV UR23, 0x40000040 ;  /* 0x4000004000177882 */ /* 0x000fe20000000000 */
[----:B------:R-:W-:Y:S01]  /*4140*/  USHF.R.U32.HI UR5, URZ, 0x4, UR5 ;  /* 0x000000043f057899 */ /* 0x000fe20008011605 */
[----:B------:R-:W-:Y:S01]  /*4150*/  VIMNMX R6, RZ, UR14, !PT ;  /* 0x0000000eff067c48 */ /* 0x000fe2000ffe0100 */
[----:B------:R-:W-:Y:S01]  /*4160*/  UIADD3 UR7, UR7, 0x1, URZ ;  /* 0x0000000107077890 */ /* 0x000fe2000fffe03f */
[----:B------:R-:W-:Y:S01]  /*4170*/  SHF.R.U32.HI R14, RZ, 0x7, R12 ;  /* 0x00000007ff0e7819 */ /* 0x000fe2000001160c */
[----:B------:R-:W-:Y:S02]  /*4180*/  ULOP3.LUT UR5, UR5, 0x3fc0, URZ, 0xc0, !UPT ;  /* 0x00003fc005057892 */ /* 0x000fe4000f8ec03f */
[----:B------:R-:W-:Y:S01]  /*4190*/  IMAD R6, R6, -0x80, R7 ;  /* 0xffffff8006067824 */ /* 0x000fe200078e0207 */
[----:B------:R-:W-:Y:S01]  /*41a0*/  IADD3 R14, -R14, 0x4, RZ ;  /* 0x000000040e0e7810 */ /* 0x000fe20007ffe1ff */
[----:B------:R-:W-:-:S02]  /*41b0*/  ULOP3.LUT UR18, UR5, 0x4000000, URZ, 0xfc, !UPT ;  /* 0x0400000005127892 */ /* 0x000fc4000f8efc3f */
[----:B------:R-:W-:Y:S01]  /*41c0*/  VIADD R8, R6, 0x1 ;  /* 0x0000000106087836 */ /* 0x000fe20000000000 */
[----:B------:R-:W-:Y:S01]  /*41d0*/  UMOV UR5, UR4 ;  /* 0x0000000400057c82 */ /* 0x000fe20008000000 */
[----:B------:R-:W-:-:S03]  /*41e0*/  UIADD3 UR16, UR18, 0x80, URZ ;  /* 0x0000008012107890 */ /* 0x000fc6000fffe03f */
[----:B-1----:R-:W-:-:S06]  /*41f0*/  SHF.R.S32.HI R15, RZ, 0x1f, R8 ;  /* 0x0000001fff0f7819 */ /* 0x002fcc0000011408 */
[----:B------:R-:W-:Y:S01]  /*4200*/  HGMMA.64x128x16.F32 R88, R180, gdesc[UR16].tnspB, R88, UP1 ;  /* 0x41e00010b4587df0 */ /* 0x000fe2000b700858 */
[----:B------:R-:W-:Y:S01]  /*4210*/  UMOV UR19, 0x40000040 ;  /* 0x4000004000137882 */ /* 0x000fe20000000000 */
[----:B------:R-:W-:Y:S01]  /*4220*/  UMOV UR22, UR16 ;  /* 0x0000001000167c82 */ /* 0x000fe20008000000 */
[----:B------:R-:W-:Y:S01]  /*4230*/  UIADD3 UR16, UR18, 0x100, URZ ;  /* 0x0000010012107890 */ /* 0x000fe2000fffe03f */
[----:B------:R-:W-:Y:S01]  /*4240*/  LEA.HI R15, R15, R8, RZ, 0x3 ;  /* 0x000000080f0f7211 */ /* 0x000fe200078f18ff */
[----:B------:R-:W-:-:S03]  /*4250*/  UISETP.NE.AND UP1, UPT, UR7, -0x1, UPT ;  /* 0xffffffff0700788c */ /* 0x000fc6000bf25270 */
[----:B------:R-:W-:Y:S02]  /*4260*/  LOP3.LUT R17, R15, 0xfffffff8, RZ, 0xc0, !PT ;  /* 0xfffffff80f117812 */ /* 0x000fe400078ec0ff */
[----:B------:R-:W-:Y:S02]  /*4270*/  SHF.R.S32.HI R15, RZ, 0x3, R15 ;  /* 0x00000003ff0f7819 */ /* 0x000fe4000001140f */
[----:B------:R-:W-:-:S03]  /*4280*/  VIADDMNMX R8, R8, -R17, 0x2, PT ;  /* 0x0000000208087446 */ /* 0x000fc60003800911 */
[----:B------:R-:W-:-:S05]  /*4290*/  IMAD.U32 R15, R15, -0x2, RZ ;  /* 0xfffffffe0f0f7824 */ /* 0x000fca00078e00ff */
[----:B------:R-:W-:Y:S01]  /*42a0*/  VIADDMNMX R15, R15, -R8, 0xffffffe0, !PT ;  /* 0xffffffe00f0f7446 */ /* 0x000fe20007800908 */
[----:B------:R-:W-:-:S04]  /*42b0*/  IMAD.MOV.U32 R8, RZ, RZ, -0x1 ;  /* 0xffffffffff087424 */ /* 0x000fc800078e00ff */
[----:B------:R-:W-:-:S05]  /*42c0*/  VIADD R15, R15, 0x20 ;  /* 0x000000200f0f7836 */ /* 0x000fca0000000000 */
[----:B------:R-:W-:-:S04]  /*42d0*/  SHF.R.U32.HI R15, RZ, R15, R8 ;  /* 0x0000000fff0f7219 */ /* 0x000fc80000011608 */
[----:B------:R-:W-:Y:S01]  /*42e0*/  R2P PR, R15, 0x7e ;  /* 0x0000007e0f007804 */ /* 0x000fe20000000000 */
[----:B------:R-:W-:Y:S01]  /*42f0*/  HGMMA.64x128x16.F32 R88, R176, gdesc[UR20].tnspB, R88 ;  /* 0x41e00014b0587df0 */ /* 0x000fe20008700858 */
[----:B------:R-:W-:Y:S01]  /*4300*/  UMOV UR22, UR16 ;  /* 0x0000001000167c82 */ /* 0x000fe20008000000 */
[----:B------:R-:W-:Y:S01]  /*4310*/  UMOV UR23, 0x40000040 ;  /* 0x4000004000177882 */ /* 0x000fe20000000000 */
[----:B------:R-:W-:-:S09]  /*4320*/  UIADD3 UR16, UR18, 0x180, URZ ;  /* 0x0000018012107890 */ /* 0x000fd2000fffe03f */
        /* <DEDUP_REMOVED lines=15> */
[----:B------:R-:W-:-:S07]  /*4420*/  UIADD3 UR16, UR18, 0x380, URZ ;  /* 0x0000038012107890 */ /* 0x000fce000fffe03f */
[----:B------:R-:W-:Y:S02]  /*4430*/  UMOV UR18, UR16 ;  /* 0x0000001000127c82 */ /* 0x000fe40008000000 */
[----:B------:R-:W-:-:S12]  /*4440*/  HGMMA.64x128x16.F32 R88, R160, gdesc[UR20].tnspB, R88 ;  /* 0x41e00014a0587df0 */ /* 0x000fd80008700858 */
[----:B------:R-:W-:Y:S01]  /*4450*/  HGMMA.64x128x16.F32 R88, R164, gdesc[UR16].tnspB, R88, gsb0 ;  /* 0x41e00010a4587df0 */ /* 0x000fe20008000858 */
[----:B------:R1:W-:Y:S06]  /*4460*/  BAR.ARV R14, 0x100 ;  /* 0x0004000e0000751d */ /* 0x0003ec0000002000 */
[----:B------:R-:W-:Y:S02]  /*4470*/  WARPGROUP.DEPBAR.LE gsb0, 0x1 ;  /* 0x00008000000079c5 */ /* 0x000fe40000010100 */
[----:B------:R-:W-:Y:S02]  /*4480*/  FSEL R25, R25, -INF , P1 ;  /* 0xff80000019197808 */ /* 0x000fe40000800000 */
[----:B------:R-:W-:-:S02]  /*4490*/  FSEL R21, R28, -INF , P2 ;  /* 0xff8000001c157808 */ /* 0x000fc40001000000 */
[----:B------:R-:W-:Y:S02]  /*44a0*/  FSEL R29, R29, -INF , P3 ;  /* 0xff8000001d1d7808 */ /* 0x000fe40001800000 */
[----:B------:R-:W-:Y:S02]  /*44b0*/  FSEL R19, R32, -INF , P4 ;  /* 0xff80000020137808 */ /* 0x000fe40002000000 */
[----:B------:R-:W-:Y:S02]  /*44c0*/  FSEL R33, R33, -INF , P5 ;  /* 0xff80000021217808 */ /* 0x000fe40002800000 */
[----:B------:R-:W-:Y:S02]  /*44d0*/  FSEL R17, R36, -INF , P6 ;  /* 0xff80000024117808 */ /* 0x000fe40003000000 */
[C---:B------:R-:W-:Y:S02]  /*44e0*/  R2P PR, R15.reuse.B1, 0x7f ;  /* 0x0000007f0f007804 */ /* 0x040fe40000001000 */
[----:B-1----:R-:W-:-:S02]  /*44f0*/  LOP3.LUT R14, R15, 0x1, RZ, 0xc0, !PT ;  /* 0x000000010f0e7812 */ /* 0x002fc400078ec0ff */
[----:B------:R-:W-:Y:S02]  /*4500*/  FMNMX R185, R21, R17, !PT ;  /* 0x0000001115b97209 */ /* 0x000fe40007800000 */
[----:B------:R-:W-:Y:S02]  /*4510*/  FSEL R40, R40, -INF , P0 ;  /* 0xff80000028287808 */ /* 0x000fe40000000000 */
        /* <DEDUP_REMOVED lines=19> */
[----:B------:R-:W-:Y:S02]  /*4650*/  FMNMX R14, R25, R33, !PT ;  /* 0x00000021190e7209 */ /* 0x000fe40007800000 */
[----:B------:R-:W-:Y:S02]  /*4660*/  FSEL R23, R24, -INF , !P0 ;  /* 0xff80000018177808 */ /* 0x000fe40004000000 */
[----:B------:R-:W-:Y:S02]  /*4670*/  LOP3.LUT P0, RZ, R15, 0x80, RZ, 0xc0, !PT ;  /* 0x000000800fff7812 */ /* 0x000fe4000780c0ff */
[----:B------:R-:W-:-:S02]  /*4680*/  FMNMX R14, R41, R14, !PT ;  /* 0x0000000e290e7209 */ /* 0x000fc40007800000 */
[----:B------:R-:W-:Y:S02]  /*4690*/  FSEL R37, R37, -INF , P0 ;  /* 0xff80000025257808 */ /* 0x000fe40000000000 */
[----:B------:R-:W-:Y:S02]  /*46a0*/  LOP3.LUT P0, RZ, R15, 0x8000, RZ, 0xc0, !PT ;  /* 0x000080000fff7812 */ /* 0x000fe4000780c0ff */
[----:B------:R-:W-:Y:S02]  /*46b0*/  FMNMX R16, R29, R37, !PT ;  /* 0x000000251d107209 */ /* 0x000fe40007800000 */
[----:B------:R-:W-:Y:S02]  /*46c0*/  FSEL R53, R53, -INF , P0 ;  /* 0xff80000035357808 */ /* 0x000fe40000000000 */
[----:B------:R-:W-:Y:S02]  /*46d0*/  LOP3.LUT P0, RZ, R15, 0x800000, RZ, 0xc0, !PT ;  /* 0x008000000fff7812 */ /* 0x000fe4000780c0ff */
        /* <DEDUP_REMOVED lines=12> */
[----:B------:R-:W-:-:S02]  /*47a0*/  FSEL R73, R73, -INF , P1 ;  /* 0xff80000049497808 */ /* 0x000fc40000800000 */
[----:B------:R-:W-:Y:S02]  /*47b0*/  FSEL R76, R76, -INF , P2 ;  /* 0xff8000004c4c7808 */ /* 0x000fe40001000000 */
[----:B------:R-:W-:Y:S02]  /*47c0*/  FSEL R77, R77, -INF , P3 ;  /* 0xff8000004d4d7808 */ /* 0x000fe40001800000 */
[----:B------:R-:W-:Y:S02]  /*47d0*/  FMNMX R15, R64, R15, !PT ;  /* 0x0000000f400f7209 */ /* 0x000fe40007800000 */
[----:B------:R-:W-:Y:S02]  /*47e0*/  FMNMX R14, R65, R14, !PT ;  /* 0x0000000e410e7209 */ /* 0x000fe40007800000 */
[----:B------:R-:W-:Y:S02]  /*47f0*/  FMNMX R185, R68, R185, !PT ;  /* 0x000000b944b97209 */ /* 0x000fe40007800000 */
[----:B------:R-:W-:-:S02]  /*4800*/  FMNMX R16, R69, R16, !PT ;  /* 0x0000001045107209 */ /* 0x000fc40007800000 */
[----:B------:R-:W-:Y:S02]  /*4810*/  FSEL R85, R85, -INF , !P0 ;  /* 0xff80000055557808 */ /* 0x000fe40004000000 */
[----:B------:R-:W-:Y:S02]  /*4820*/  FSEL R80, R80, -INF , P4 ;  /* 0xff80000050507808 */ /* 0x000fe40002000000 */
[----:B------:R-:W-:Y:S02]  /*4830*/  FSEL R81, R81, -INF , P5 ;  /* 0xff80000051517808 */ /* 0x000fe40002800000 */
[----:B------:R-:W-:Y:S02]  /*4840*/  FSEL R84, R84, -INF , P6 ;  /* 0xff80000054547808 */ /* 0x000fe40003000000 */
        /* <DEDUP_REMOVED lines=9> */
[----:B------:R-:W-:-:S04]  /*48e0*/  FMNMX R185, R185, R16, !PT ;  /* 0x00000010b9b97209 */ /* 0x000fc80007800000 */
[----:B------:R-:W-:-:S04]  /*48f0*/  FMNMX R14, R14, R185, !PT ;  /* 0x000000b90e0e7209 */ /* 0x000fc80007800000 */
[----:B------:R-:W-:Y:S01]  /*4900*/  FMNMX R16, R14, R13, !PT ;  /* 0x0000000d0e107209 */ /* 0x000fe20007800000 */
[----:B------:R-:W-:-:S04]  /*4910*/  VIADD R14, R6, 0x9 ;  /* 0x00000009060e7836 */ /* 0x000fc80000000000 */
[----:B------:R-:W1:Y:S02]  /*4920*/  SHFL.BFLY PT, R15, R16, 0x2, 0x1f ;  /* 0x0c401f00100f7f89 */ /* 0x000e6400000e0000 */
[----:B-1----:R-:W-:Y:S02]  /*4930*/  FMNMX R18, R16, R15, !PT ;  /* 0x0000000f10127209 */ /* 0x002fe40007800000 */
[----:B------:R-:W-:-:S03]  /*4940*/  SHF.R.S32.HI R15, RZ, 0x1f, R14 ;  /* 0x0000001fff0f7819 */ /* 0x000fc6000001140e */
[----:B------:R-:W1:Y:S01]  /*4950*/  SHFL.BFLY PT, R185, R18, 0x1, 0x1f ;  /* 0x0c201f0012b97f89 */ /* 0x000e6200000e0000 */
[----:B------:R-:W-:Y:S02]  /*4960*/  LEA.HI R15, R15, R14, RZ, 0x3 ;  /* 0x0000000e0f0f7211 */ /* 0x000fe400078f18ff */
[----:B-1----:R-:W-:Y:S02]  /*4970*/  FMNMX R6, R18, R185, !PT ;  /* 0x000000b912067209 */ /* 0x002fe40007800000 */
[----:B------:R-:W-:Y:S02]  /*4980*/  LOP3.LUT R185, R15, 0xfffffff8, RZ, 0xc0, !PT ;  /* 0xfffffff80fb97812 */ /* 0x000fe400078ec0ff */
[----:B------:R-:W-:Y:S02]  /*4990*/  SHF.R.S32.HI R15, RZ, 0x3, R15 ;  /* 0x00000003ff0f7819 */ /* 0x000fe4000001140f */
[----:B------:R-:W-:Y:S02]  /*49a0*/  FSETP.NEU.AND P0, PT, R6, -INF , PT ;  /* 0xff8000000600780b */ /* 0x000fe40003f0d000 */
[----:B------:R-:W-:Y:S01]  /*49b0*/  VIADDMNMX R14, R14, -R185, 0x2, PT ;  /* 0x000000020e0e7446 */ /* 0x000fe200038009b9 */
[----:B------:R-:W-:Y:S01]  /*49c0*/  IMAD.U32 R15, R15, -0x2, RZ ;  /* 0xfffffffe0f0f7824 */ /* 0x000fe200078e00ff */
[----:B------:R-:W-:-:S04]  /*49d0*/  FSEL R16, R6, RZ, P0 ;  /* 0x000000ff06107208 */ /* 0x000fc80000000000 */
[----:B------:R-:W-:Y:S01]  /*49e0*/  VIADDMNMX R14, R15, -R14, 0xffffffe0, !PT ;  /* 0xffffffe00f0e7446 */ /* 0x000fe2000780090e */
[----:B------:R-:W-:-:S04]  /*49f0*/  FADD R15, -R16, R13 ;  /* 0x0000000d100f7221 */ /* 0x000fc80000000100 */
[----:B------:R-:W-:Y:S02]  /*4a00*/  VIADD R13, R14, 0x20 ;  /* 0x000000200e0d7836 */ /* 0x000fe40000000000 */
[----:B------:R-:W-:Y:S01]  /*4a10*/  FMUL R15, R15, UR15 ;  /* 0x0000000f0f0f7c20 */ /* 0x000fe20008400000 */
[----:B------:R-:W-:Y:S02]  /*4a20*/  FMUL R14, R16, UR15 ;  /* 0x0000000f100e7c20 */ /* 0x000fe40008400000 */
[----:B------:R-:W-:Y:S02]  /*4a30*/  SHF.R.U32.HI R8, RZ, R13, R8 ;  /* 0x0000000dff087219 */ /* 0x000fe40000011608 */
[--C-:B------:R-:W-:Y:S01]  /*4a40*/  FFMA R36, R17, UR15, -R14.reuse ;  /* 0x0000000f11247c23 */ /* 0x100fe2000800080e */
[----:B------:R1:W-:Y:S01]  /*4a50*/  MUFU.EX2 R13, R15 ;  /* 0x0000000f000d7308 */ /* 0x0003e20000000800 */
[--C-:B------:R-:W-:Y:S01]  /*4a60*/  FFMA R19, R19, UR15, -R14.reuse ;  /* 0x0000000f13137c23 */ /* 0x100fe2000800080e */
[C---:B------:R-:W-:Y:S01]  /*4a70*/  R2P PR, R8.reuse, 0x7e ;  /* 0x0000007e08007804 */ /* 0x040fe20000000000 */
[--C-:B------:R-:W-:Y:S01]  /*4a80*/  FFMA R21, R21, UR15, -R14.reuse ;  /* 0x0000000f15157c23 */ /* 0x100fe2000800080e */
[----:B------:R-:W-:Y:S01]  /*4a90*/  LOP3.LUT R17, R8, 0x1, RZ, 0xc0, !PT ;  /* 0x0000000108117812 */ /* 0x000fe200078ec0ff */
[--C-:B------:R-:W-:Y:S01]  /*4aa0*/  FFMA R23, R23, UR15, -R14.reuse ;  /* 0x0000000f17177c23 */ /* 0x100fe2000800080e */
[--C-:B------:R-:W-:Y:S01]  /*4ab0*/  FFMA R25, R25, UR15, -R14.reuse ;  /* 0x0000000f19197c23 */ /* 0x100fe2000800080e */
[----:B------:R-:W-:Y:S01]  /*4ac0*/  FSEL R27, R27, -INF , P1 ;  /* 0xff8000001b1b7808 */ /* 0x000fe20000800000 */
[----:B------:R-:W-:Y:S01]  /*4ad0*/  MUFU.EX2 R32, R19 ;  /* 0x0000001300207308 */ /* 0x000fe20000000800 */
[----:B------:R-:W-:Y:S01]  /*4ae0*/  FSEL R30, R30, -INF , P2 ;  /* 0xff8000001e1e7808 */ /* 0x000fe20001000000 */
[--C-:B------:R-:W-:Y:S01]  /*4af0*/  FFMA R29, R29, UR15, -R14.reuse ;  /* 0x0000000f1d1d7c23 */ /* 0x100fe2000800080e */
[----:B------:R-:W-:Y:S01]  /*4b00*/  FSEL R31, R31, -INF , P3 ;  /* 0xff8000001f1f7808 */ /* 0x000fe20001800000 */
[--C-:B------:R-:W-:Y:S01]  /*4b10*/  FFMA R33, R33, UR15, -R14.reuse ;  /* 0x0000000f21217c23 */ /* 0x100fe2000800080e */
[----:B------:R-:W-:Y:S01]  /*4b20*/  FSEL R34, R34, -INF , P4 ;  /* 0xff80000022227808 */ /* 0x000fe20002000000 */
[--C-:B------:R-:W-:Y:S01]  /*4b30*/  FFMA R37, R37, UR15, -R14.reuse ;  /* 0x0000000f25257c23 */ /* 0x100fe2000800080e */
[----:B------:R-:W-:Y:S01]  /*4b40*/  FSEL R16, R35, -INF , P5 ;  /* 0xff80000023107808 */ /* 0x000fe20002800000 */
[----:B------:R2:W-:Y:S01]  /*4b50*/  MUFU.EX2 R28, R21 ;  /* 0x00000015001c7308 */ /* 0x0005e20000000800 */
[----:B-1----:R-:W-:Y:S01]  /*4b60*/  FSEL R15, R38, -INF , P6 ;  /* 0xff800000260f7808 */ /* 0x002fe20003000000 */
[--C-:B------:R-:W-:Y:S01]  /*4b70*/  FFMA R40, R40, UR15, -R14.reuse ;  /* 0x0000000f28287c23 */ /* 0x100fe2000800080e */
[----:B------:R-:W-:Y:S01]  /*4b80*/  R2P PR, R8.B1, 0x7f ;  /* 0x0000007f08007804 */ /* 0x000fe20000001000 */
[--C-:B------:R-:W-:Y:S01]  /*4b90*/  FFMA R41, R41, UR15, -R14.reuse ;  /* 0x0000000f29297c23 */ /* 0x100fe2000800080e */
[--C-:B------:R-:W-:Y:S01]  /*4ba0*/  FFMA R44, R44, UR15, -R14.reuse ;  /* 0x0000000f2c2c7c23 */ /* 0x100fe2000800080e */
[--C-:B------:R-:W-:Y:S01]  /*4bb0*/  FFMA R45, R45, UR15, -R14.reuse ;  /* 0x0000000f2d2d7c23 */ /* 0x100fe2000800080e */
[--C-:B------:R-:W-:Y:S01]  /*4bc0*/  FFMA R48, R48, UR15, -R14.reuse ;  /* 0x0000000f30307c23 */ /* 0x100fe2000800080e */
[----:B------:R-:W-:Y:S01]  /*4bd0*/  FSEL R42, R42, -INF , P0 ;  /* 0xff8000002a2a7808 */ /* 0x000fe20000000000 */
[----:B------:R-:W1:Y:S01]  /*4be0*/  MUFU.EX2 R24, R23 ;  /* 0x0000001700187308 */ /* 0x000e620000000800 */
[----:B------:R-:W-:Y:S01]  /*4bf0*/  FSEL R43, R43, -INF , P1 ;  /* 0xff8000002b2b7808 */ /* 0x000fe20000800000 */
[--C-:B------:R-:W-:Y:S01]  /*4c00*/  FFMA R49, R49, UR15, -R14.reuse ;  /* 0x0000000f31317c23 */ /* 0x100fe2000800080e */
[----:B------:R-:W-:Y:S01]  /*4c10*/  FSEL R46, R46, -INF , P2 ;  /* 0xff8000002e2e7808 */ /* 0x000fe20001000000 */
[--C-:B------:R-:W-:Y:S01]  /*4c20*/  FFMA R52, R52, UR15, -R14.reuse ;  /* 0x0000000f34347c23 */ /* 0x100fe2000800080e */
[----:B------:R-:W-:Y:S01]  /*4c30*/  FSEL R47, R47, -INF , P3 ;  /* 0xff8000002f2f7808 */ /* 0x000fe20001800000 */
[--C-:B------:R-:W-:Y:S01]  /*4c40*/  FFMA R53, R53, UR15, -R14.reuse ;  /* 0x0000000f35357c23 */ /* 0x100fe2000800080e */
[----:B------:R-:W-:Y:S01]  /*4c50*/  FSEL R50, R50, -INF , P4 ;  /* 0xff80000032327808 */ /* 0x000fe20002000000 */
[----:B------:R-:W3:Y:S01]  /*4c60*/  MUFU.EX2 R25, R25 ;  /* 0x0000001900197308 */ /* 0x000ee20000000800 */
[----:B------:R-:W-:Y:S01]  /*4c70*/  FSEL R51, R51, -INF , P5 ;  /* 0xff80000033337808 */ /* 0x000fe20002800000 */
[--C-:B------:R-:W-:Y:S01]  /*4c80*/  FFMA R56, R56, UR15, -R14.reuse ;  /* 0x0000000f38387c23 */ /* 0x100fe2000800080e */
[----:B------:R-:W-:Y:S01]  /*4c90*/  FSEL R54, R54, -INF , P6 ;  /* 0xff80000036367808 */ /* 0x000fe20003000000 */
[--C-:B------:R-:W-:Y:S01]  /*4ca0*/  FFMA R57, R57, UR15, -R14.reuse ;  /* 0x0000000f39397c23 */ /* 0x100fe2000800080e */
[----:B------:R-:W-:Y:S01]  /*4cb0*/  R2P PR, R8.B2, 0x7f ;  /* 0x0000007f08007804 */ /* 0x000fe20000002000 */
[--C-:B------:R-:W-:Y:S01]  /*4cc0*/  FFMA R60, R60, UR15, -R14.reuse ;  /* 0x0000000f3c3c7c23 */ /* 0x100fe2000800080e */
[----:B--2---:R-:W-:Y:S01]  /*4cd0*/  FMNMX R21, R30, R15, !PT ;  /* 0x0000000f1e157209 */ /* 0x004fe20007800000 */
[--C-:B------:R-:W-:Y:S01]  /*4ce0*/  FFMA R61, R61, UR15, -R14.reuse ;  /* 0x0000000f3d3d7c23 */ /* 0x100fe2000800080e */
        /* <DEDUP_REMOVED lines=21> */
[----:B------:R-:W-:Y:S01]  /*4e40*/  FFMA R85, R85, UR15, -R14 ;  /* 0x0000000f55557c23 */ /* 0x000fe2000800080e */
[----:B------:R-:W-:Y:S01]  /*4e50*/  ISETP.NE.U32.AND P0, PT, R17, 0x1, PT ;  /* 0x000000011100780c */ /* 0x000fe20003f05070 */
[----:B------:R-:W2:Y:S01]  /*4e60*/  MUFU.EX2 R29, R29 ;  /* 0x0000001d001d7308 */ /* 0x000ea20000000800 */
[----:B------:R-:W-:-:S02]  /*4e70*/  FMNMX R21, R54, R21, !PT ;  /* 0x0000001536157209 */ /* 0x000fc40007800000 */
[----:B------:R-:W-:Y:S02]  /*4e80*/  FSEL R19, R26, -INF , !P0 ;  /* 0xff8000001a137808 */ /* 0x000fe40004000000 */
[C---:B------:R-:W-:Y:S02]  /*4e90*/  LOP3.LUT P0, RZ, R8.reuse, 0x80, RZ, 0xc0, !PT ;  /* 0x0000008008ff7812 */ /* 0x040fe4000780c0ff */
[----:B------:R-:W-:Y:S01]  /*4ea0*/  FMNMX R17, R19, R34, !PT ;  /* 0x0000002213117209 */ /* 0x000fe20007800000 */
[----:B------:R-:W4:Y:S01]  /*4eb0*/  MUFU.EX2 R33, R33 ;  /* 0x0000002100217308 */ /* 0x000f220000000800 */
[----:B------:R-:W-:Y:S02]  /*4ec0*/  FSEL R18, R39, -INF , P0 ;  /* 0xff80000027127808 */ /* 0x000fe40000000000 */
[----:B------:R-:W-:Y:S02]  /*4ed0*/  LOP3.LUT P0, RZ, R8, 0x8000, RZ, 0xc0, !PT ;  /* 0x0000800008ff7812 */ /* 0x000fe4000780c0ff */
[----:B------:R-:W-:-:S02]  /*4ee0*/  FMNMX R20, R31, R18, !PT ;  /* 0x000000121f147209 */ /* 0x000fc40007800000 */
[----:B------:R-:W-:Y:S01]  /*4ef0*/  FSEL R55, R55, -INF , P0 ;  /* 0xff80000037377808 */ /* 0x000fe20000000000 */
[----:B------:R-:W5:Y:S01]  /*4f00*/  MUFU.EX2 R36, R36 ;  /* 0x0000002400247308 */ /* 0x000f620000000800 */
[----:B------:R-:W-:Y:S02]  /*4f10*/  LOP3.LUT P0, RZ, R8, 0x800000, RZ, 0xc0, !PT ;  /* 0x0080000008ff7812 */ /* 0x000fe4000780c0ff */
[----:B------:R-:W-:Y:S02]  /*4f20*/  FMNMX R17, R42, R17, !PT ;  /* 0x000000112a117209 */ /* 0x000fe40007800000 */
[----:B------:R-:W-:Y:S02]  /*4f30*/  FSEL R71, R71, -INF , P0 ;  /* 0xff80000047477808 */ /* 0x000fe40000000000 */
[----:B------:R-:W-:Y:S01]  /*4f40*/  ISETP.GT.AND P0, PT, R8, -0x1, PT ;  /* 0xffffffff0800780c */ /* 0x000fe20003f04270 */
[----:B------:R-:W1:Y:S01]  /*4f50*/  MUFU.EX2 R37, R37 ;  /* 0x0000002500257308 */ /* 0x000e620000000800 */
[----:B------:R-:W-:-:S02]  /*4f60*/  FMNMX R8, R27, R16, !PT ;  /* 0x000000101b087209 */ /* 0x000fc40007800000 */
[----:B------:R-:W-:Y:S02]  /*4f70*/  FMNMX R20, R47, R20, !PT ;  /* 0x000000142f147209 */ /* 0x000fe40007800000 */
[----:B------:R-:W-:Y:S02]  /*4f80*/  FMNMX R8, R43, R8, !PT ;  /* 0x000000082b087209 */ /* 0x000fe40007800000 */
[----:B------:R-:W-:Y:S01]  /*4f90*/  FMNMX R17, R50, R17, !PT ;  /* 0x0000001132117209 */ /* 0x000fe20007800000 */
[----:B------:R-:W1:Y:S01]  /*4fa0*/  MUFU.EX2 R40, R40 ;  /* 0x0000002800287308 */ /* 0x000e620000000800 */
[----:B------:R-:W-:Y:S02]  /*4fb0*/  FMNMX R8, R51, R8, !PT ;  /* 0x0000000833087209 */ /* 0x000fe40007800000 */
[----:B------:R-:W-:Y:S02]  /*4fc0*/  FMNMX R20, R55, R20, !PT ;  /* 0x0000001437147209 */ /* 0x000fe40007800000 */
[----:B------:R-:W-:-:S02]  /*4fd0*/  FMNMX R17, R58, R17, !PT ;  /* 0x000000113a117209 */ /* 0x000fc40007800000 */
[----:B------:R-:W-:Y:S01]  /*4fe0*/  FMNMX R8, R59, R8, !PT ;  /* 0x000000083b087209 */ /* 0x000fe20007800000 */
[----:B------:R-:W1:Y:S01]  /*4ff0*/  MUFU.EX2 R41, R41 ;  /* 0x0000002900297308 */ /* 0x000e620000000800 */
[----:B------:R-:W-:Y:S02]  /*5000*/  FMNMX R21, R62, R21, !PT ;  /* 0x000000153e157209 */ /* 0x000fe40007800000 */
[----:B------:R-:W-:Y:S02]  /*5010*/  FMNMX R20, R63, R20, !PT ;  /* 0x000000143f147209 */ /* 0x000fe40007800000 */
[----:B------:R-:W-:Y:S02]  /*5020*/  FSEL R75, R75, -INF , P1 ;  /* 0xff8000004b4b7808 */ /* 0x000fe40000800000 */
[----:B------:R-:W-:Y:S01]  /*5030*/  FSEL R78, R78, -INF , P2 ;  /* 0xff8000004e4e7808 */ /* 0x000fe20001000000 */
[----:B------:R-:W1:Y:S01]  /*5040*/  MUFU.EX2 R44, R44 ;  /* 0x0000002c002c7308 */ /* 0x000e620000000800 */
[----:B------:R-:W-:-:S02]  /*5050*/  FSEL R79, R79, -INF , P3 ;  /* 0xff8000004f4f7808 */ /* 0x000fc40001800000 */
[----:B------:R-:W-:Y:S02]  /*5060*/  FMNMX R17, R66, R17, !PT ;  /* 0x0000001142117209 */ /* 0x000fe40007800000 */
[----:B------:R-:W-:Y:S02]  /*5070*/  FMNMX R8, R67, R8, !PT ;  /* 0x0000000843087209 */ /* 0x000fe40007800000 */
[----:B------:R-:W-:Y:S01]  /*5080*/  FMNMX R21, R70, R21, !PT ;  /* 0x0000001546157209 */ /* 0x000fe20007800000 */
[----:B------:R-:W1:Y:S01]  /*5090*/  MUFU.EX2 R45, R45 ;  /* 0x0000002d002d7308 */ /* 0x000e620000000800 */
[----:B------:R-:W-:Y:S02]  /*50a0*/  FMNMX R20, R71, R20, !PT ;  /* 0x0000001447147209 */ /* 0x000fe40007800000 */
[----:B------:R-:W-:Y:S02]  /*50b0*/  FSEL R87, R87, -INF , !P0 ;  /* 0xff80000057577808 */ /* 0x000fe40004000000 */
[----:B------:R-:W-:-:S02]  /*50c0*/  FSEL R82, R82, -INF , P4 ;  /* 0xff80000052527808 */ /* 0x000fc40002000000 */
[----:B------:R-:W-:Y:S01]  /*50d0*/  FSEL R83, R83, -INF , P5 ;  /* 0xff80000053537808 */ /* 0x000fe20002800000 */
[----:B------:R-:W1:Y:S01]  /*50e0*/  MUFU.EX2 R48, R48 ;  /* 0x0000003000307308 */ /* 0x000e620000000800 */
[----:B------:R-:W-:Y:S02]  /*50f0*/  FSEL R86, R86, -INF , P6 ;  /* 0xff80000056567808 */ /* 0x000fe40003000000 */
[----:B------:R-:W-:Y:S02]  /*5100*/  FMNMX R17, R74, R17, !PT ;  /* 0x000000114a117209 */ /* 0x000fe40007800000 */
[----:B------:R-:W-:Y:S02]  /*5110*/  FMNMX R8, R75, R8, !PT ;  /* 0x000000084b087209 */ /* 0x000fe40007800000 */
[----:B------:R-:W-:Y:S01]  /*5120*/  FMNMX R21, R78, R21, !PT ;  /* 0x000000154e157209 */ /* 0x000fe20007800000 */
[----:B------:R-:W1:Y:S01]  /*5130*/  MUFU.EX2 R49, R49 ;  /* 0x0000003100317308 */ /* 0x000e620000000800 */
        /* <DEDUP_REMOVED lines=8> */
[----:B------:R-:W-:Y:S01]  /*51c0*/  LOP3.LUT P2, RZ, R12, 0x1f, RZ, 0xc0, !PT ;  /* 0x0000001f0cff7812 */ /* 0x000fe2000784c0ff */
[----:B------:R-:W-:Y:S01]  /*51d0*/  MUFU.EX2 R53, R53 ;  /* 0x0000003500357308 */ /* 0x000fe20000000800 */
[----:B------:R-:W-:-:S04]  /*51e0*/  FMNMX R21, R8, R21, !PT ;  /* 0x0000001508157209 */ /* 0x000fc80007800000 */
[----:B------:R-:W-:-:S03]  /*51f0*/  FMNMX R21, R21, R10, !PT ;  /* 0x0000000a15157209 */ /* 0x000fc60007800000 */
[----:B------:R-:W-:Y:S02]  /*5200*/  MUFU.EX2 R56, R56 ;  /* 0x0000003800387308 */ /* 0x000fe40000000800 */
[----:B------:R-:W1:Y:S06]  /*5210*/  SHFL.BFLY PT, R8, R21, 0x2, 0x1f ;  /* 0x0c401f0015087f89 */ /* 0x000e6c00000e0000 */
[----:B------:R-:W-:Y:S08]  /*5220*/  MUFU.EX2 R57, R57 ;  /* 0x0000003900397308 */ /* 0x000ff00000000800 */
[----:B------:R-:W-:Y:S08]  /*5230*/  MUFU.EX2 R60, R60 ;  /* 0x0000003c003c7308 */ /* 0x000ff00000000800 */
[----:B------:R-:W-:Y:S01]  /*5240*/  MUFU.EX2 R61, R61 ;  /* 0x0000003d003d7308 */ /* 0x000fe20000000800 */
[----:B-1----:R-:W-:-:S05]  /*5250*/  FMNMX R17, R21, R8, !PT ;  /* 0x0000000815117209 */ /* 0x002fca0007800000 */
[----:B------:R-:W1:Y:S02]  /*5260*/  SHFL.BFLY PT, R8, R17, 0x1, 0x1f ;  /* 0x0c201f0011087f89 */ /* 0x000e6400000e0000 */
[----:B------:R-:W-:Y:S08]  /*5270*/  MUFU.EX2 R64, R64 ;  /* 0x0000004000407308 */ /* 0x000ff00000000800 */
[----:B------:R-:W-:Y:S08]  /*5280*/  MUFU.EX2 R65, R65 ;  /* 0x0000004100417308 */ /* 0x000ff00000000800 */
[----:B------:R-:W-:Y:S01]  /*5290*/  MUFU.EX2 R68, R68 ;  /* 0x0000004400447308 */ /* 0x000fe20000000800 */
[----:B-1----:R-:W-:-:S07]  /*52a0*/  FMNMX R8, R17, R8, !PT ;  /* 0x0000000811087209 */ /* 0x002fce0007800000 */
[----:B------:R-:W-:Y:S01]  /*52b0*/  MUFU.EX2 R69, R69 ;  /* 0x0000004500457308 */ /* 0x000fe20000000800 */
[----:B------:R-:W-:-:S04]  /*52c0*/  FSETP.NEU.AND P0, PT, R8, -INF , PT ;  /* 0xff8000000800780b */ /* 0x000fc80003f0d000 */
[----:B------:R-:W-:-:S03]  /*52d0*/  FSEL R17, R8, RZ, P0 ;  /* 0x000000ff08117208 */ /* 0x000fc60000000000 */
[----:B------:R-:W-:Y:S01]  /*52e0*/  MUFU.EX2 R72, R72 ;  /* 0x0000004800487308 */ /* 0x000fe20000000800 */
[----:B------:R-:W-:Y:S01]  /*52f0*/  PLOP3.LUT P0, PT, PT, PT, UP1, 0x80, 0x0 ;  /* 0x000000000000781c */ /* 0x000fe20003f0f018 */
[----:B------:R-:W-:Y:S01]  /*5300*/  UPLOP3.LUT UP1, UPT, UPT, UPT, UPT, 0x80, 0x0 ;  /* 0x000000000000789c */ /* 0x000fe20003f2f070 */
[----:B------:R-:W-:-:S04]  /*5310*/  FADD R10, -R17, R10 ;  /* 0x0000000a110a7221 */ /* 0x000fc80000000100 */
[----:B------:R-:W-:Y:S01]  /*5320*/  FMUL R14, R10, UR15 ;  /* 0x0000000f0a0e7c20 */ /* 0x000fe20008400000 */
[----:B------:R-:W-:Y:S01]  /*5330*/  FMUL R10, R17, UR15 ;  /* 0x0000000f110a7c20 */ /* 0x000fe20008400000 */
[----:B------:R-:W-:Y:S03]  /*5340*/  MUFU.EX2 R73, R73 ;  /* 0x0000004900497308 */ /* 0x000fe60000000800 */
[--C-:B------:R-:W-:Y:S01]  /*5350*/  FFMA R19, R19, UR15, -R10.reuse ;  /* 0x0000000f13137c23 */ /* 0x100fe2000800080a */
        /* <DEDUP_REMOVED lines=12> */
[----:B------:R-:W4:Y:S01]  /*5420*/  MUFU.EX2 R26, R19 ;  /* 0x00000013001a7308 */ /* 0x000f220000000800 */
[----:B-1----:R-:W-:Y:S01]  /*5430*/  FFMA R14, R13, R11, R24 ;  /* 0x0000000b0d0e7223 */ /* 0x002fe20000000018 */
[--C-:B------:R-:W-:Y:S01]  /*5440*/  FFMA R50, R50, UR15, -R10.reuse ;  /* 0x0000000f32327c23 */ /* 0x100fe2000800080a */
[--C-:B------:R-:W-:Y:S01]  /*5450*/  FFMA R51, R51, UR15, -R10.reuse ;  /* 0x0000000f33337c23 */ /* 0x100fe2000800080a */
[----:B------:R-:W-:Y:S01]  /*5460*/  FFMA R54, R54, UR15, -R10 ;  /* 0x0000000f36367c23 */ /* 0x000fe2000800080a */
[----:B---3--:R-:W-:Y:S01]  /*5470*/  FADD R11, R25, R14 ;  /* 0x0000000e190b7221 */ /* 0x008fe20000000000 */
[--C-:B------:R-:W-:Y:S01]  /*5480*/  FFMA R55, R55, UR15, -R10.reuse ;  /* 0x0000000f37377c23 */ /* 0x100fe2000800080a */
[--C-:B------:R-:W-:Y:S01]  /*5490*/  FFMA R87, R87, UR15, -R10.reuse ;  /* 0x0000000f57577c23 */ /* 0x100fe2000800080a */
[----:B------:R-:W1:Y:S01]  /*54a0*/  MUFU.EX2 R27, R27 ;  /* 0x0000001b001b7308 */ /* 0x000e620000000800 */
[----:B------:R-:W-:Y:S01]  /*54b0*/  FADD R14, R28, R11 ;  /* 0x0000000b1c0e7221 */ /* 0x000fe20000000000 */
[--C-:B------:R-:W-:Y:S01]  /*54c0*/  FFMA R86, R86, UR15, -R10.reuse ;  /* 0x0000000f56567c23 */ /* 0x100fe2000800080a */
[--C-:B------:R-:W-:Y:S01]  /*54d0*/  FFMA R83, R83, UR15, -R10.reuse ;  /* 0x0000000f53537c23 */ /* 0x100fe2000800080a */
[----:B------:R-:W-:Y:S01]  /*54e0*/  FFMA R58, R58, UR15, -R10 ;  /* 0x0000000f3a3a7c23 */ /* 0x000fe2000800080a */
[----:B--2---:R-:W-:Y:S01]  /*54f0*/  FADD R11, R29, R14 ;  /* 0x0000000e1d0b7221 */ /* 0x004fe20000000000 */
[--C-:B------:R-:W-:Y:S01]  /*5500*/  FFMA R82, R82, UR15, -R10.reuse ;  /* 0x0000000f52527c23 */ /* 0x100fe2000800080a */
[--C-:B------:R-:W-:Y:S01]  /*5510*/  FFMA R79, R79, UR15, -R10.reuse ;  /* 0x0000000f4f4f7c23 */ /* 0x100fe2000800080a */
[----:B------:R-:W2:Y:S01]  /*5520*/  MUFU.EX2 R30, R30 ;  /* 0x0000001e001e7308 */ /* 0x000ea20000000800 */
[----:B------:R-:W-:Y:S01]  /*5530*/  FADD R14, R32, R11 ;  /* 0x0000000b200e7221 */ /* 0x000fe20000000000 */
[--C-:B------:R-:W-:Y:S01]  /*5540*/  FFMA R78, R78, UR15, -R10.reuse ;  /* 0x0000000f4e4e7c23 */ /* 0x100fe2000800080a */
[--C-:B------:R-:W-:Y:S01]  /*5550*/  FFMA R75, R75, UR15, -R10.reuse ;  /* 0x0000000f4b4b7c23 */ /* 0x100fe2000800080a */
[----:B------:R-:W-:Y:S01]  /*5560*/  FFMA R59, R59, UR15, -R10 ;  /* 0x0000000f3b3b7c23 */ /* 0x000fe2000800080a */
[----:B----4-:R-:W-:Y:S01]  /*5570*/  FADD R11, R33, R14 ;  /* 0x0000000e210b7221 */ /* 0x010fe20000000000 */
[--C-:B------:R-:W-:Y:S01]  /*5580*/  FFMA R74, R74, UR15, -R10.reuse ;  /* 0x0000000f4a4a7c23 */ /* 0x100fe2000800080a */
[--C-:B------:R-:W-:Y:S01]  /*5590*/  FFMA R71, R71, UR15, -R10.reuse ;  /* 0x0000000f47477c23 */ /* 0x100fe2000800080a */
[----:B------:R-:W3:Y:S01]  /*55a0*/  MUFU.EX2 R31, R31 ;  /* 0x0000001f001f7308 */ /* 0x000ee20000000800 */
[----:B-----5:R-:W-:Y:S01]  /*55b0*/  FADD R14, R36, R11 ;  /* 0x0000000b240e7221 */ /* 0x020fe20000000000 */
[--C-:B------:R-:W-:Y:S01]  /*55c0*/  FFMA R70, R70, UR15, -R10.reuse ;  /* 0x0000000f46467c23 */ /* 0x100fe2000800080a */
[--C-:B------:R-:W-:Y:S01]  /*55d0*/  FFMA R67, R67, UR15, -R10.reuse ;  /* 0x0000000f43437c23 */ /* 0x100fe2000800080a */
[----:B------:R-:W-:Y:S01]  /*55e0*/  FFMA R62, R62, UR15, -R10 ;  /* 0x0000000f3e3e7c23 */ /* 0x000fe2000800080a */
[----:B------:R-:W-:Y:S01]  /*55f0*/  FADD R11, R37, R14 ;  /* 0x0000000e250b7221 */ /* 0x000fe20000000000 */
[----:B------:R-:W-:-:S02]  /*5600*/  @!P2 IMAD.MOV.U32 R14, RZ, RZ, 0x1 ;  /* 0x00000001ff0ea424 */ /* 0x000fc400078e00ff */
[----:B------:R-:W-:Y:S01]  /*5610*/  FFMA R66, R66, UR15, -R10 ;  /* 0x0000000f42427c23 */ /* 0x000fe2000800080a */
[----:B------:R-:W4:Y:S01]  /*5620*/  MUFU.EX2 R34, R34 ;  /* 0x0000002200227308 */ /* 0x000f220000000800 */
[----:B------:R-:W-:Y:S01]  /*5630*/  FADD R12, R40, R11 ;  /* 0x0000000b280c7221 */ /* 0x000fe20000000000 */
[----:B------:R5:W-:Y:S01]  /*5640*/  @!P2 SYNCS.ARRIVE.TRANS64.ART0 RZ, [UR8+0x18], R14 ;  /* 0x0000180effffa9a7 */ /* 0x000be20008500008 */
[----:B------:R-:W-:Y:S02]  /*5650*/  WARPGROUP.DEPBAR.LE gsb0, 0x0 ;  /* 0x00008000000079c5 */ /* 0x000fe40000010000 */
[----:B------:R-:W-:Y:S01]  /*5660*/  FADD R11, R41, R12 ;  /* 0x0000000c290b7221 */ /* 0x000fe20000000000 */
[----:B------:R-:W-:Y:S01]  /*5670*/  FFMA R63, R63, UR15, -R10 ;  /* 0x0000000f3f3f7c23 */ /* 0x000fe2000800080a */
[----:B------:R-:W-:Y:S01]  /*5680*/  FMUL R149, R149, R13 ;  /* 0x0000000d95957220 */ /* 0x000fe20000400000 */
[----:B------:R-:W1:Y:S01]  /*5690*/  MUFU.EX2 R35, R16 ;  /* 0x0000001000237308 */ /* 0x000e620000000800 */
[----:B------:R-:W-:Y:S01]  /*56a0*/  FADD R12, R44, R11 ;  /* 0x0000000b2c0c7221 */ /* 0x000fe20000000000 */
[----:B-----5:R-:W-:-:S02]  /*56b0*/  @!P2 IMAD.MOV.U32 R14, RZ, RZ, 0x1 ;  /* 0x00000001ff0ea424 */ /* 0x020fc400078e00ff */
[-C--:B------:R-:W-:Y:S01]  /*56c0*/  FMUL R148, R148, R13.reuse ;  /* 0x0000000d94947220 */ /* 0x080fe20000400000 */
[-C--:B------:R-:W-:Y:S01]  /*56d0*/  FMUL R145, R145, R13.reuse ;  /* 0x0000000d91917220 */ /* 0x080fe20000400000 */
[----:B------:R-:W-:Y:S01]  /*56e0*/  FADD R11, R45, R12 ;  /* 0x0000000c2d0b7221 */ /* 0x000fe20000000000 */
[----:B------:R5:W-:Y:S01]  /*56f0*/  @!P2 SYNCS.ARRIVE.TRANS64.ART0 RZ, [UR8+0x28], R14 ;  /* 0x0000280effffa9a7 */ /* 0x000be20008500008 */
[-C--:B------:R-:W-:Y:S01]  /*5700*/  FMUL R144, R144, R13.reuse ;  /* 0x0000000d90907220 */ /* 0x080fe20000400000 */
[----:B------:R-:W1:Y:S01]  /*5710*/  MUFU.EX2 R38, R15 ;  /* 0x0000000f00267308 */ /* 0x000e620000000800 */
[----:B------:R-:W-:Y:S01]  /*5720*/  FADD R12, R48, R11 ;  /* 0x0000000b300c7221 */ /* 0x000fe20000000000 */
[-C--:B------:R-:W-:Y:S01]  /*5730*/  FMUL R141, R141, R13.reuse ;  /* 0x0000000d8d8d7220 */ /* 0x080fe20000400000 */
[-C--:B------:R-:W-:Y:S01]  /*5740*/  FMUL R140, R140, R13.reuse ;  /* 0x0000000d8c8c7220 */ /* 0x080fe20000400000 */
[----:B------:R-:W-:Y:S01]  /*5750*/  FMUL R137, R137, R13 ;  /* 0x0000000d89897220 */ /* 0x000fe20000400000 */
[----:B------:R-:W-:Y:S01]  /*5760*/  FADD R11, R49, R12 ;  /* 0x0000000c310b7221 */ /* 0x000fe20000000000 */
[----:B-----5:R-:W-:Y:S01]  /*5770*/  FFMA R14, R17, R9, R26 ;  /* 0x00000009110e7223 */ /* 0x020fe2000000001a */
[-C--:B------:R-:W-:Y:S01]  /*5780*/  FMUL R136, R136, R13.reuse ;  /* 0x0000000d88887220 */ /* 0x080fe20000400000 */
[----:B------:R-:W5:Y:S01]  /*5790*/  MUFU.EX2 R76, R76 ;  /* 0x0000004c004c7308 */ /* 0x000f620000000800 */
[----:B------:R-:W-:Y:S01]  /*57a0*/  FADD R12, R52, R11 ;  /* 0x0000000b340c7221 */ /* 0x000fe20000000000 */
[-C--:B------:R-:W-:Y:S01]  /*57b0*/  FMUL R133, R133, R13.reuse ;  /* 0x0000000d85857220 */ /* 0x080fe20000400000 */
[-C--:B------:R-:W-:Y:S01]  /*57c0*/  FMUL R132, R132, R13.reuse ;  /* 0x0000000d84847220 */ /* 0x080fe20000400000 */
[-C--:B------:R-:W-:Y:S01]  /*57d0*/  FMUL R129, R129, R13.reuse ;  /* 0x0000000d81817220 */ /* 0x080fe20000400000 */
[----:B------:R-:W-:Y:S01]  /*57e0*/  FADD R11, R53, R12 ;  /* 0x0000000c350b7221 */ /* 0x000fe20000000000 */
[-C--:B------:R-:W-:Y:S01]  /*57f0*/  FMUL R128, R128, R13.reuse ;  /* 0x0000000d80807220 */ /* 0x080fe20000400000 */
[-C--:B------:R-:W-:Y:S01]  /*5800*/  FMUL R125, R125, R13.reuse ;  /* 0x0000000d7d7d7220 */ /* 0x080fe20000400000 */
[----:B------:R-:W1:Y:S01]  /*5810*/  MUFU.EX2 R39, R18 ;  /* 0x0000001200277308 */ /* 0x000e620000000800 */
[----:B------:R-:W-:Y:S01]  /*5820*/  FADD R12, R56, R11 ;  /* 0x0000000b380c7221 */ /* 0x000fe20000000000 */
[-C--:B------:R-:W-:Y:S01]  /*5830*/  FMUL R124, R124, R13.reuse ;  /* 0x0000000d7c7c7220 */ /* 0x080fe20000400000 */
[-C--:B------:R-:W-:Y:S01]  /*5840*/  FMUL R121, R121, R13.reuse ;  /* 0x0000000d79797220 */ /* 0x080fe20000400000 */
[-C--:B------:R-:W-:Y:S01]  /*5850*/  FMUL R120, R120, R13.reuse ;  /* 0x0000000d78787220 */ /* 0x080fe20000400000 */
[----:B------:R-:W-:Y:S01]  /*5860*/  FADD R11, R57, R12 ;  /* 0x0000000c390b7221 */ /* 0x000fe20000000000 */
[-C--:B------:R-:W-:Y:S01]  /*5870*/  FMUL R117, R117, R13.reuse ;  /* 0x0000000d75757220 */ /* 0x080fe20000400000 */
[-C--:B------:R-:W-:Y:S01]  /*5880*/  FMUL R116, R116, R13.reuse ;  /* 0x0000000d74747220 */ /* 0x080fe20000400000 */
[----:B------:R-:W3:Y:S01]  /*5890*/  MUFU.EX2 R77, R77 ;  /* 0x0000004d004d7308 */ /* 0x000ee20000000800 */
[----:B------:R-:W-:Y:S01]  /*58a0*/  FADD R12, R60, R11 ;  /* 0x0000000b3c0c7221 */ /* 0x000fe20000000000 */
[-C--:B------:R-:W-:Y:S01]  /*58b0*/  FMUL R113, R113, R13.reuse ;  /* 0x0000000d71717220 */ /* 0x080fe20000400000 */
[-C--:B------:R-:W-:Y:S01]  /*58c0*/  FMUL R112, R112, R13.reuse ;  /* 0x0000000d70707220 */ /* 0x080fe20000400000 */
[-C--:B------:R-:W-:Y:S01]  /*58d0*/  FMUL R109, R109, R13.reuse ;  /* 0x0000000d6d6d7220 */ /* 0x080fe20000400000 */
[----:B------:R-:W-:Y:S01]  /*58e0*/  FADD R11, R61, R12 ;  /* 0x0000000c3d0b7221 */ /* 0x000fe20000000000 */
[-C--:B------:R-:W-:Y:S01]  /*58f0*/  FMUL R108, R108, R13.reuse ;  /* 0x0000000d6c6c7220 */ /* 0x080fe20000400000 */
[-C--:B------:R-:W-:Y:S01]  /*5900*/  FMUL R105, R105, R13.reuse ;  /* 0x0000000d69697220 */ /* 0x080fe20000400000 */
[----:B------:R-:W5:Y:S01]  /*5910*/  MUFU.EX2 R42, R42 ;  /* 0x0000002a002a7308 */ /* 0x000f620000000800 */
[----:B------:R-:W-:Y:S01]  /*5920*/  FADD R12, R64, R11 ;  /* 0x0000000b400c7221 */ /* 0x000fe20000000000 */
[----:B-1----:R-:W-:Y:S01]  /*5930*/  FADD R11, R27, R14 ;  /* 0x0000000e1b0b7221 */ /* 0x002fe20000000000 */
[-C--:B------:R-:W-:Y:S01]  /*5940*/  FMUL R104, R104, R13.reuse ;  /* 0x0000000d68687220 */ /* 0x080fe20000400000 */
[-C--:B------:R-:W-:Y:S01]  /*5950*/  FMUL R101, R101, R13.reuse ;  /* 0x0000000d65657220 */ /* 0x080fe20000400000 */
[----:B------:R-:W-:Y:S01]  /*5960*/  FADD R9, R65, R12 ;  /* 0x0000000c41097221 */ /* 0x000fe20000000000 */
[----:B--2---:R-:W-:Y:S01]  /*5970*/  FADD R12, R30, R11 ;  /* 0x0000000b1e0c7221 */ /* 0x004fe20000000000 */
[-C--:B------:R-:W-:Y:S01]  /*5980*/  FMUL R100, R100, R13.reuse ;  /* 0x0000000d64647220 */ /* 0x080fe20000400000 */
[----:B------:R-:W1:Y:S01]  /*5990*/  MUFU.EX2 R80, R80 ;  /* 0x0000005000507308 */ /* 0x000e620000000800 */
[----:B------:R-:W-:Y:S01]  /*59a0*/  FADD R10, R68, R9 ;  /* 0x00000009440a7221 */ /* 0x000fe20000000000 */
[----:B---3--:R-:W-:Y:S01]  /*59b0*/  FADD R11, R31, R12 ;  /* 0x0000000c1f0b7221 */ /* 0x008fe20000000000 */
[-C--:B------:R-:W-:Y:S01]  /*59c0*/  FMUL R97, R97, R13.reuse ;  /* 0x0000000d61617220 */ /* 0x080fe20000400000 */
[-C--:B------:R-:W-:Y:S01]  /*59d0*/  FMUL R96, R96, R13.reuse ;  /* 0x0000000d60607220 */ /* 0x080fe20000400000 */
[----:B------:R-:W-:Y:S01]  /*59e0*/  FADD R9, R69, R10 ;  /* 0x0000000a45097221 */ /* 0x000fe20000000000 */
[----:B----4-:R-:W-:Y:S01]  /*59f0*/  FADD R12, R34, R11 ;  /* 0x0000000b220c7221 */ /* 0x010fe20000000000 */
[-C--:B------:R-:W-:Y:S01]  /*5a00*/  FMUL R93, R93, R13.reuse ;  /* 0x0000000d5d5d7220 */ /* 0x080fe20000400000 */
[----:B------:R-:W2:Y:S01]  /*5a10*/  MUFU.EX2 R43, R43 ;  /* 0x0000002b002b7308 */ /* 0x000ea20000000800 */
[----:B------:R-:W-:Y:S01]  /*5a20*/  FADD R10, R72, R9 ;  /* 0x00000009480a7221 */ /* 0x000fe20000000000 */
[----:B------:R-:W-:Y:S01]  /*5a30*/  FADD R11, R35, R12 ;  /* 0x0000000c230b7221 */ /* 0x000fe20000000000 */
[-C--:B------:R-:W-:Y:S01]  /*5a40*/  FMUL R92, R92, R13.reuse ;  /* 0x0000000d5c5c7220 */ /* 0x080fe20000400000 */
[-C--:B------:R-:W-:Y:S01]  /*5a50*/  FMUL R89, R89, R13.reuse ;  /* 0x0000000d59597220 */ /* 0x080fe20000400000 */
[----:B------:R-:W-:Y:S01]  /*5a60*/  FADD R9, R73, R10 ;  /* 0x0000000a49097221 */ /* 0x000fe20000000000 */
[----:B------:R-:W-:Y:S01]  /*5a70*/  FADD R12, R38, R11 ;  /* 0x0000000b260c7221 */ /* 0x000fe20000000000 */
[----:B------:R-:W-:Y:S01]  /*5a80*/  FMUL R88, R88, R13 ;  /* 0x0000000d58587220 */ /* 0x000fe20000400000 */
[----:B------:R-:W3:Y:S01]  /*5a90*/  MUFU.EX2 R81, R81 ;  /* 0x0000005100517308 */ /* 0x000ee20000000800 */
[----:B-----5:R-:W-:Y:S01]  /*5aa0*/  FADD R10, R76, R9 ;  /* 0x000000094c0a7221 */ /* 0x020fe20000000000 */
[----:B------:R-:W-:Y:S01]  /*5ab0*/  FADD R11, R39, R12 ;  /* 0x0000000c270b7221 */ /* 0x000fe20000000000 */
[----:B------:R-:W-:Y:S01]  /*5ac0*/  F2FP.F16.F32.PACK_AB R180, R25, R24 ;  /* 0x0000001819b4723e */ /* 0x000fe200000000ff */
[-C--:B------:R-:W-:Y:S01]  /*5ad0*/  FMUL R151, R151, R17.reuse ;  /* 0x0000001197977220 */ /* 0x080fe20000400000 */
[----:B------:R-:W-:Y:S01]  /*5ae0*/  FADD R9, R77, R10 ;  /* 0x0000000a4d097221 */ /* 0x000fe20000000000 */
[----:B------:R-:W-:Y:S01]  /*5af0*/  FADD R12, R42, R11 ;  /* 0x0000000b2a0c7221 */ /* 0x000fe20000000000 */
[----:B------:R-:W-:Y:S01]  /*5b00*/  F2FP.F16.F32.PACK_AB R182, R29, R28 ;  /* 0x0000001c1db6723e */ /* 0x000fe200000000ff */
[----:B------:R-:W4:Y:S01]  /*5b10*/  MUFU.EX2 R46, R46 ;  /* 0x0000002e002e7308 */ /* 0x000f220000000800 */
[----:B-1----:R-:W-:Y:S01]  /*5b20*/  FADD R10, R80, R9 ;  /* 0x00000009500a7221 */ /* 0x002fe20000000000 */
[----:B--2---:R-:W-:Y:S01]  /*5b30*/  FADD R11, R43, R12 ;  /* 0x0000000c2b0b7221 */ /* 0x004fe20000000000 */
[----:B------:R-:W-:Y:S01]  /*5b40*/  F2FP.F16.F32.PACK_AB R176, R33, R32 ;  /* 0x0000002021b0723e */ /* 0x000fe200000000ff */
[-C--:B------:R-:W-:Y:S01]  /*5b50*/  FMUL R150, R150, R17.reuse ;  /* 0x0000001196967220 */ /* 0x080fe20000400000 */
[----:B------:R-:W-:Y:S01]  /*5b60*/  F2FP.F16.F32.PACK_AB R178, R37, R36 ;  /* 0x0000002425b2723e */ /* 0x000fe200000000ff */
[-C--:B------:R-:W-:Y:S01]  /*5b70*/  FMUL R147, R147, R17.reuse ;  /* 0x0000001193937220 */ /* 0x080fe20000400000 */
[----:B------:R-:W-:Y:S01]  /*5b80*/  F2FP.F16.F32.PACK_AB R172, R41, R40 ;  /* 0x0000002829ac723e */ /* 0x000fe200000000ff */
[----:B------:R-:W1:Y:S01]  /*5b90*/  MUFU.EX2 R84, R84 ;  /* 0x0000005400547308 */ /* 0x000e620000000800 */
[----:B---3--:R-:W-:Y:S01]  /*5ba0*/  FADD R9, R81, R10 ;  /* 0x0000000a51097221 */ /* 0x008fe20000000000 */
[----:B------:R-:W-:Y:S01]  /*5bb0*/  F2FP.F16.F32.PACK_AB R174, R45, R44 ;  /* 0x0000002c2dae723e */ /* 0x000fe200000000ff */
[-C--:B------:R-:W-:Y:S01]  /*5bc0*/  FMUL R146, R146, R17.reuse ;  /* 0x0000001192927220 */ /* 0x080fe20000400000 */
[----:B------:R-:W-:Y:S01]  /*5bd0*/  F2FP.F16.F32.PACK_AB R168, R49, R48 ;  /* 0x0000003031a8723e */ /* 0x000fe200000000ff */
[-C--:B------:R-:W-:Y:S01]  /*5be0*/  FMUL R143, R143, R17.reuse ;  /* 0x000000118f8f7220 */ /* 0x080fe20000400000 */
[----:B------:R-:W-:Y:S01]  /*5bf0*/  F2FP.F16.F32.PACK_AB R170, R53, R52 ;  /* 0x0000003435aa723e */ /* 0x000fe200000000ff */
[-C--:B------:R-:W-:Y:S01]  /*5c00*/  FMUL R142, R142, R17.reuse ;  /* 0x000000118e8e7220 */ /* 0x080fe20000400000 */
[----:B------:R-:W2:Y:S01]  /*5c10*/  MUFU.EX2 R47, R47 ;  /* 0x0000002f002f7308 */ /* 0x000ea20000000800 */
[----:B----4-:R-:W-:Y:S01]  /*5c20*/  FADD R12, R46, R11 ;  /* 0x0000000b2e0c7221 */ /* 0x010fe20000000000 */
[----:B------:R-:W-:Y:S01]  /*5c30*/  F2FP.F16.F32.PACK_AB R152, R57, R56 ;  /* 0x000000383998723e */ /* 0x000fe200000000ff */
[-C--:B------:R-:W-:Y:S01]  /*5c40*/  FMUL R139, R139, R17.reuse ;  /* 0x000000118b8b7220 */ /* 0x080fe20000400000 */
[----:B------:R-:W-:Y:S01]  /*5c50*/  F2FP.F16.F32.PACK_AB R154, R61, R60 ;  /* 0x0000003c3d9a723e */ /* 0x000fe200000000ff */
[-C--:B------:R-:W-:Y:S01]  /*5c60*/  FMUL R138, R138, R17.reuse ;  /* 0x000000118a8a7220 */ /* 0x080fe20000400000 */
[----:B------:R-:W-:Y:S01]  /*5c70*/  F2FP.F16.F32.PACK_AB R156, R65, R64 ;  /* 0x00000040419c723e */ /* 0x000fe200000000ff */
[-C--:B------:R-:W-:Y:S01]  /*5c80*/  FMUL R135, R135, R17.reuse ;  /* 0x0000001187877220 */ /* 0x080fe20000400000 */
[----:B------:R-:W3:Y:S01]  /*5c90*/  MUFU.EX2 R85, R85 ;  /* 0x0000005500557308 */ /* 0x000ee20000000800 */
[----:B-1----:R-:W-:Y:S01]  /*5ca0*/  FADD R10, R84, R9 ;  /* 0x00000009540a7221 */ /* 0x002fe20000000000 */
[----:B------:R-:W-:Y:S01]  /*5cb0*/  F2FP.F16.F32.PACK_AB R158, R69, R68 ;  /* 0x00000044459e723e */ /* 0x000fe200000000ff */
[-C--:B------:R-:W-:Y:S01]  /*5cc0*/  FMUL R134, R134, R17.reuse ;  /* 0x0000001186867220 */ /* 0x080fe20000400000 */
[----:B------:R-:W-:Y:S01]  /*5cd0*/  F2FP.F16.F32.PACK_AB R160, R73, R72 ;  /* 0x0000004849a0723e */ /* 0x000fe200000000ff */
[-C--:B------:R-:W-:Y:S01]  /*5ce0*/  FMUL R131, R131, R17.reuse ;  /* 0x0000001183837220 */ /* 0x080fe20000400000 */
[----:B------:R-:W-:Y:S01]  /*5cf0*/  F2FP.F16.F32.PACK_AB R162, R77, R76 ;  /* 0x0000004c4da2723e */ /* 0x000fe200000000ff */
[-C--:B------:R-:W-:Y:S01]  /*5d00*/  FMUL R130, R130, R17.reuse ;  /* 0x0000001182827220 */ /* 0x080fe20000400000 */
[----:B------:R-:W1:Y:S01]  /*5d10*/  MUFU.EX2 R50, R50 ;  /* 0x0000003200327308 */ /* 0x000e620000000800 */
[----:B--2---:R-:W-:Y:S01]  /*5d20*/  FADD R9, R47, R12 ;  /* 0x0000000c2f097221 */ /* 0x004fe20000000000 */
[----:B------:R-:W-:Y:S01]  /*5d30*/  F2FP.F16.F32.PACK_AB R164, R81, R80 ;  /* 0x0000005051a4723e */ /* 0x000fe200000000ff */
[-C--:B------:R-:W-:Y:S01]  /*5d40*/  FMUL R127, R127, R17.reuse ;  /* 0x000000117f7f7220 */ /* 0x080fe20000400000 */
[----:B------:R-:W-:Y:S01]  /*5d50*/  F2FP.F16.F32.PACK_AB R181, R27, R26 ;  /* 0x0000001a1bb5723e */ /* 0x000fe200000000ff */
[-C--:B------:R-:W-:Y:S01]  /*5d60*/  FMUL R126, R126, R17.reuse ;  /* 0x000000117e7e7220 */ /* 0x080fe20000400000 */
[----:B------:R-:W-:Y:S01]  /*5d70*/  F2FP.F16.F32.PACK_AB R183, R31, R30 ;  /* 0x0000001e1fb7723e */ /* 0x000fe200000000ff */
[-C--:B------:R-:W-:Y:S01]  /*5d80*/  FMUL R123, R123, R17.reuse ;  /* 0x000000117b7b7220 */ /* 0x080fe20000400000 */
[----:B------:R-:W2:Y:S01]  /*5d90*/  MUFU.EX2 R51, R51 ;  /* 0x0000003300337308 */ /* 0x000ea20000000800 */
[C---:B---3--:R-:W-:Y:S01]  /*5da0*/  FADD R11, R85.reuse, R10 ;  /* 0x0000000a550b7221 */ /* 0x048fe20000000000 */
        /* <DEDUP_REMOVED lines=12> */
[-C--:B------:R-:W-:Y:S01]  /*5e70*/  FMUL R111, R111, R17.reuse ;  /* 0x000000116f6f7220 */ /* 0x080fe20000400000 */
[-C--:B------:R-:W-:Y:S01]  /*5e80*/  FMUL R110, R110, R17.reuse ;  /* 0x000000116e6e7220 */ /* 0x080fe20000400000 */
[----:B------:R-:W1:Y:S01]  /*5e90*/  MUFU.EX2 R55, R55 ;  /* 0x0000003700377308 */ /* 0x000e620000000800 */
[C---:B--2---:R-:W-:Y:S01]  /*5ea0*/  FADD R9, R51.reuse, R10 ;  /* 0x0000000a33097221 */ /* 0x044fe20000000000 */
[----:B------:R-:W-:Y:S01]  /*5eb0*/  F2FP.F16.F32.PACK_AB R169, R51, R50 ;  /* 0x0000003233a9723e */ /* 0x000fe200000000ff */
[-C--:B------:R-:W-:Y:S01]  /*5ec0*/  FMUL R107, R107, R17.reuse ;  /* 0x000000116b6b7220 */ /* 0x080fe20000400000 */
[-C--:B------:R-:W-:Y:S01]  /*5ed0*/  FMUL R106, R106, R17.reuse ;  /* 0x000000116a6a7220 */ /* 0x080fe20000400000 */
[-C--:B------:R-:W-:Y:S01]  /*5ee0*/  FMUL R103, R103, R17.reuse ;  /* 0x0000001167677220 */ /* 0x080fe20000400000 */
[-C--:B------:R-:W-:Y:S01]  /*5ef0*/  FMUL R102, R102, R17.reuse ;  /* 0x0000001166667220 */ /* 0x080fe20000400000 */
[-C--:B------:R-:W-:Y:S01]  /*5f00*/  FMUL R99, R99, R17.reuse ;  /* 0x0000001163637220 */ /* 0x080fe20000400000 */
[----:B------:R-:W2:Y:S01]  /*5f10*/  MUFU.EX2 R58, R58 ;  /* 0x0000003a003a7308 */ /* 0x000ea20000000800 */
[----:B---3--:R-:W-:Y:S01]  /*5f20*/  FADD R10, R54, R9 ;  /* 0x00000009360a7221 */ /* 0x008fe20000000000 */
[-C--:B------:R-:W-:Y:S01]  /*5f30*/  FMUL R98, R98, R17.reuse ;  /* 0x0000001162627220 */ /* 0x080fe20000400000 */
[-C--:B------:R-:W-:Y:S01]  /*5f40*/  FMUL R95, R95, R17.reuse ;  /* 0x000000115f5f7220 */ /* 0x080fe20000400000 */
[-C--:B------:R-:W-:Y:S01]  /*5f50*/  FMUL R94, R94, R17.reuse ;  /* 0x000000115e5e7220 */ /* 0x080fe20000400000 */
[-C--:B------:R-:W-:Y:S01]  /*5f60*/  FMUL R91, R91, R17.reuse ;  /* 0x000000115b5b7220 */ /* 0x080fe20000400000 */
[----:B------:R-:W-:Y:S01]  /*5f70*/  FMUL R90, R90, R17 ;  /* 0x000000115a5a7220 */ /* 0x000fe20000400000 */
[----:B------:R-:W-:Y:S01]  /*5f80*/  IMAD.MOV.U32 R13, RZ, RZ, R6 ;  /* 0x000000ffff0d7224 */ /* 0x000fe200078e0006 */
[----:B------:R-:W3:Y:S01]  /*5f90*/  MUFU.EX2 R59, R59 ;  /* 0x0000003b003b7308 */ /* 0x000ee20000000800 */
[C---:B-1----:R-:W-:Y:S01]  /*5fa0*/  FADD R9, R55.reuse, R10 ;  /* 0x0000000a37097221 */ /* 0x042fe20000000000 */
[----:B------:R-:W-:-:S06]  /*5fb0*/  F2FP.F16.F32.PACK_AB R171, R55, R54 ;  /* 0x0000003637ab723e */ /* 0x000fcc00000000ff */
[----:B------:R-:W1:Y:S01]  /*5fc0*/  MUFU.EX2 R62, R62 ;  /* 0x0000003e003e7308 */ /* 0x000e620000000800 */
[----:B--2---:R-:W-:-:S07]  /*5fd0*/  FADD R10, R58, R9 ;  /* 0x000000093a0a7221 */ /* 0x004fce0000000000 */
[----:B------:R-:W2:Y:S01]  /*5fe0*/  MUFU.EX2 R63, R63 ;  /* 0x0000003f003f7308 */ /* 0x000ea20000000800 */
[C---:B---3--:R-:W-:Y:S01]  /*5ff0*/  FADD R9, R59.reuse, R10 ;  /* 0x0000000a3b097221 */ /* 0x048fe20000000000 */
[----:B------:R-:W-:-:S06]  /*6000*/  F2FP.F16.F32.PACK_AB R153, R59, R58 ;  /* 0x0000003a3b99723e */ /* 0x000fcc00000000ff */
[----:B------:R-:W3:Y:S01]  /*6010*/  MUFU.EX2 R66, R66 ;  /* 0x0000004200427308 */ /* 0x000ee20000000800 */
[----:B-1----:R-:W-:-:S07]  /*6020*/  FADD R10, R62, R9 ;  /* 0x000000093e0a7221 */ /* 0x002fce0000000000 */
[----:B------:R-:W1:Y:S01]  /*6030*/  MUFU.EX2 R67, R67 ;  /* 0x0000004300437308 */ /* 0x000e620000000800 */
[C---:B--2---:R-:W-:Y:S01]  /*6040*/  FADD R9, R63.reuse, R10 ;  /* 0x0000000a3f097221 */ /* 0x044fe20000000000 */
[----:B------:R-:W-:-:S06]  /*6050*/  F2FP.F16.F32.PACK_AB R155, R63, R62 ;  /* 0x0000003e3f9b723e */ /* 0x000fcc00000000ff */
[----:B------:R-:W2:Y:S01]  /*6060*/  MUFU.EX2 R70, R70 ;  /* 0x0000004600467308 */ /* 0x000ea20000000800 */
[----:B---3--:R-:W-:-:S07]  /*6070*/  FADD R10, R66, R9 ;  /* 0x00000009420a7221 */ /* 0x008fce0000000000 */
        /* <DEDUP_REMOVED lines=22> */
[----:B------:R-:W-:-:S03]  /*61e0*/  F2FP.F16.F32.PACK_AB R165, R83, R82 ;  /* 0x0000005253a5723e */ /* 0x000fc600000000ff */
[----:B-1----:R-:W-:-:S04]  /*61f0*/  FADD R10, R86, R9 ;  /* 0x00000009560a7221 */ /* 0x002fc80000000000 */
[C---:B--2---:R-:W-:Y:S01]  /*6200*/  FADD R9, R87.reuse, R10 ;  /* 0x0000000a57097221 */ /* 0x044fe20000000000 */
[----:B------:R-:W-:Y:S01]  /*6210*/  F2FP.F16.F32.PACK_AB R167, R87, R86 ;  /* 0x0000005657a7723e */ /* 0x000fe200000000ff */
[----:B------:R-:W-:Y:S01]  /*6220*/  IMAD.MOV.U32 R10, RZ, RZ, R8 ;  /* 0x000000ffff0a7224 */ /* 0x000fe200078e0008 */
[----:B------:R-:W-:Y:S06]  /*6230*/  @P0 BRA `(.L_x_19) ;  /* 0xffffffd8008c0947 */ /* 0x000fec000383ffff */
.L_x_14:
[----:B------:R-:W-:-:S04]  /*6240*/  UISETP.LT.AND UP1, UPT, UR13, UR6, UPT ;  /* 0x000000060d00728c */ /* 0x000fc8000bf21270 */
[----:B------:R-:W-:-:S04]  /*6250*/  USEL UR5, UR13, UR6, UP1 ;  /* 0x000000060d057287 */ /* 0x000fc80008800000 */
[----:B------:R-:W-:-:S06]  /*6260*/  UISETP.GE.AND UP1, UPT, UR5, 0x1, UPT ;  /* 0x000000010500788c */ /* 0x000fcc000bf26270 */
[----:B------:R-:W-:-:S13]  /*6270*/  PLOP3.LUT P0, PT, PT, PT, UP1, 0x80, 0x0 ;  /* 0x000000000000781c */ /* 0x000fda0003f0f018 */
[----:B------:R-:W-:Y:S05]  /*6280*/  @!P0 BRA `(.L_x_20) ;  /* 0x0000002400a88947 */ /* 0x000fea0003800000 */
[----:B------:R-:W-:Y:S01]  /*6290*/  IMAD.IADD R10, R4, 0x1, R4 ;  /* 0x00000001040a7824 */ /* 0x000fe200078e0204 */
[----:B------:R-:W-:Y:S01]  /*62a0*/  UIADD3 UR5, UR5, -0x1, URZ ;  /* 0xffffffff05057890 */ /* 0x000fe2000fffe03f */
[----:B------:R-:W-:Y:S01]  /*62b0*/  IMAD.MOV.U32 R7, RZ, RZ, R8 ;  /* 0x000000ffff077224 */ /* 0x000fe200078e0008 */
[----:B------:R-:W-:Y:S01]  /*62c0*/  UMOV UR6, UR4 ;  /* 0x0000000400067c82 */ /* 0x000fe20008000000 */
[----:B------:R-:W-:Y:S01]  /*62d0*/  IMAD.MOV R10, RZ, RZ, -R10 ;  /* 0x000000ffff0a7224 */ /* 0x000fe200078e0a0a */
[----:B------:R-:W-:Y:S01]  /*62e0*/  ULDC UR13, c[0x0][0x210] ;  /* 0x00008400000d7ab9 */ /* 0x000fe20000000800 */
[----:B------:R-:W-:Y:S01]  /*62f0*/  IMAD.MOV.U32 R13, RZ, RZ, R6 ;  /* 0x000000ffff0d7224 */ /* 0x000fe200078e0006 */
[----:B------:R-:W-:Y:S01]  /*6300*/  ULDC UR15, c[0x0][0x480] ;  /* 0x00012000000f7ab9 */ /* 0x000fe20000000800 */
[----:B------:R-:W-:Y:S01]  /*6310*/  ULDC UR14, c[0x0][0x21c] ;  /* 0x00008700000e7ab9 */ /* 0x000fe20000000800 */
[----:B------:R-:W-:-:S07]  /*6320*/  PRMT R10, R10, 0x7710, RZ ;  /* 0x000077100a0a7816 */ /* 0x000fce00000000ff */
.L_x_25:
        /* <DEDUP_REMOVED lines=23> */
.L_x_21:
[----:B------:R2:W-:Y:S01]  /*64a0*/  BAR.SYNC.DEFER_BLOCKING R6, 0x100 ;  /* 0x000400060000751d */ /* 0x0005e20000010000 */
[----:B------:R-:W-:-:S05]  /*64b0*/  USHF.L.U32 UR6, UR6, 0x1f, URZ ;  /* 0x0000001f06067899 */ /* 0x000fca000800063f */
        /* <DEDUP_REMOVED lines=47> */
.L_x_23:
[----:B------:R-:W-:Y:S01]  /*67b0*/  UIADD3 UR6, UR8, 0x400, URZ ;  /* 0x0000040008067890 */ /* 0x000fe2000fffe03f */
[----:B------:R-:W-:Y:S01]  /*67c0*/  WARPGROUP.ARRIVE ;  /* 0x00000000000079c5 */ /* 0x000fe20000000000 */
[----:B------:R-:W-:Y:S01]  /*67d0*/  UMOV UR7, 0x40000040 ;  /* 0x4000004000077882 */ /* 0x000fe20000000000 */
[----:B------:R-:W-:Y:S01]  /*67e0*/  UMOV UR19, 0x40000040 ;  /* 0x4000004000137882 */ /* 0x000fe20000000000 */
[----:B------:R-:W-:Y:S01]  /*67f0*/  USHF.R.U32.HI UR6, URZ, 0x4, UR6 ;  /* 0x000000043f067899 */ /* 0x000fe20008011606 */
[----:B------:R-:W-:Y:S02]  /*6800*/  LOP3.LUT R6, R10, 0xffff, RZ, 0xc0, !PT ;  /* 0x0000ffff0a067812 */ /* 0x000fe400078ec0ff */
[----:B------:R-:W-:Y:S01]  /*6810*/  SHF.R.U32.HI R14, RZ, 0x7, R12 ;  /* 0x00000007ff0e7819 */ /* 0x000fe2000001160c */
[----:B------:R-:W-:Y:S01]  /*6820*/  ULOP3.LUT UR6, UR6, 0x3fc0, URZ, 0xc0, !UPT ;  /* 0x00003fc006067892 */ /* 0x000fe2000f8ec03f */
[----:B------:R-:W-:Y:S02]  /*6830*/  PRMT R6, R6, 0x8880, RZ ;  /* 0x0000888006067816 */ /* 0x000fe400000000ff */
[----:B------:R-:W-:Y:S01]  /*6840*/  IADD3 R14, -R14, 0x4, RZ ;  /* 0x000000040e0e7810 */ /* 0x000fe20007ffe1ff */
[----:B------:R-:W-:-:S02]  /*6850*/  ULOP3.LUT UR6, UR6, 0x4000000, URZ, 0xfc, !UPT ;  /* 0x0400000006067892 */ /* 0x000fc4000f8efc3f */
[----:B------:R-:W-:Y:S02]  /*6860*/  VIADD R6, R6, -UR13 ;  /* 0x8000000d06067c36 */ /* 0x000fe40008000000 */
[----:B------:R-:W-:-:S03]  /*6870*/  UIADD3 UR16, UR6, 0x80, URZ ;  /* 0x0000008006107890 */ /* 0x000fc6000fffe03f */
[----:B------:R-:W-:Y:S02]  /*6880*/  IADD3 R8, R5, UR14, R6 ;  /* 0x0000000e05087c10 */ /* 0x000fe4000fffe006 */
[----:B------:R-:W-:Y:S01]  /*6890*/  HGMMA.64x128x16.F32 R88, R180, gdesc[UR4].tnspB, R88, UP0 ;  /* 0x41e00004b4587df0 */ /* 0x000fe2000bf00858 */
[----:B------:R-:W-:Y:S01]  /*68a0*/  VIMNMX R6, RZ, UR5, !PT ;  /* 0x00000005ff067c48 */ /* 0x000fe2000ffe0100 */
[----:B------:R-:W-:Y:S01]  /*68b0*/  UMOV UR18, UR16 ;  /* 0x0000001000127c82 */ /* 0x000fe20008000000 */
[----:B------:R-:W-:Y:S01]  /*68c0*/  UIADD3 UR16, UR6, 0x100, URZ ;  /* 0x0000010006107890 */ /* 0x000fe2000fffe03f */
[----:B-1----:R-:W-:Y:S01]  /*68d0*/  VIADD R15, R8, UR10 ;  /* 0x0000000a080f7c36 */ /* 0x002fe20008000000 */
[----:B------:R-:W-:Y:S01]  /*68e0*/  UMOV UR7, 0x40000040 ;  /* 0x4000004000077882 */ /* 0x000fe20000000000 */
[----:B------:R-:W-:Y:S02]  /*68f0*/  UIADD3 UR5, UR5, -0x1, URZ ;  /* 0xffffffff05057890 */ /* 0x000fe4000fffe03f */
[----:B------:R-:W-:-:S02]  /*6900*/  IMAD R6, R6, -0x80, R15 ;  /* 0xffffff8006067824 */ /* 0x000fc400078e020f */
[----:B------:R-:W-:Y:S02]  /*6910*/  UISETP.NE.AND UP0, UPT, UR5, -0x1, UPT ;  /* 0xffffffff0500788c */ /* 0x000fe4000bf05270 */
[----:B------:R-:W-:-:S05]  /*6920*/  VIADD R8, R6, 0x1 ;  /* 0x0000000106087836 */ /* 0x000fca0000000000 */
[----:B------:R-:W-:-:S04]  /*6930*/  SHF.R.S32.HI R15, RZ, 0x1f, R8 ;  /* 0x0000001fff0f7819 */ /* 0x000fc80000011408 */
[----:B------:R-:W-:-:S04]  /*6940*/  LEA.HI R15, R15, R8, RZ, 0x3 ;  /* 0x000000080f0f7211 */ /* 0x000fc800078f18ff */
        /* <DEDUP_REMOVED lines=24> */
[----:B------:R-:W-:Y:S02]  /*6ad0*/  UIADD3 UR16, UR6, 0x300, URZ ;  /* 0x0000030006107890 */ /* 0x000fe4000fffe03f */
[----:B------:R-:W-:-:S07]  /*6ae0*/  UIADD3 UR6, UR6, 0x380, URZ ;  /* 0x0000038006067890 */ /* 0x000fce000fffe03f */
[----:B------:R-:W-:Y:S01]  /*6af0*/  HGMMA.64x128x16.F32 R88, R156, gdesc[UR16].tnspB, R88 ;  /* 0x41e000109c587df0 */ /* 0x000fe20008700858 */
[----:B------:R-:W-:Y:S01]  /*6b00*/  UMOV UR18, UR16 ;  /* 0x0000001000127c82 */ /* 0x000fe20008000000 */
[----:B------:R-:W-:-:S10]  /*6b10*/  UMOV UR19, 0x40000040 ;  /* 0x4000004000137882 */ /* 0x000fd40000000000 */
[----:B------:R-:W-:-:S12]  /*6b20*/  HGMMA.64x128x16.F32 R88, R160, gdesc[UR16].tnspB, R88 ;  /* 0x41e00010a0587df0 */ /* 0x000fd80008700858 */
[----:B------:R-:W-:Y:S01]  /*6b30*/  HGMMA.64x128x16.F32 R88, R164, gdesc[UR4].tnspB, R88, gsb0 ;  /* 0x41e00004a4587df0 */ /* 0x000fe20008000858 */
[----:B------:R1:W-:Y:S06]  /*6b40*/  BAR.ARV R14, 0x100 ;  /* 0x0004000e0000751d */ /* 0x0003ec0000002000 */
[----:B------:R-:W-:Y:S02]  /*6b50*/  WARPGROUP.DEPBAR.LE gsb0, 0x1 ;  /* 0x00008000000079c5 */ /* 0x000fe40000010100 */
[----:B------:R-:W-:Y:S01]  /*6b60*/  FSEL R25, R25, -INF , P1 ;  /* 0xff80000019197808 */ /* 0x000fe20000800000 */
[----:B------:R-:W-:Y:S01]  /*6b70*/  UMOV UR6, UR4 ;  /* 0x0000000400067c82 */ /* 0x000fe20008000000 */
        /* <DEDUP_REMOVED lines=100> */
[----:B------:R2:W-:Y:S01]  /*71c0*/  MUFU.EX2 R28, R21 ;  /* 0x00000015001c7308 */ /* 0x0005e20000000800 */
        /* <DEDUP_REMOVED lines=12> */
[----:B--2---:R-:W-:Y:S01]  /*7290*/  FMNMX R21, R30, R15, !PT ;  /* 0x0000000f1e157209 */ /* 0x004fe20007800000 */
        /* <DEDUP_REMOVED lines=11> */
[----:B------:R-:W2:Y:S01]  /*7350*/  MUFU.EX2 R25, R25 ;  /* 0x0000001900197308 */ /* 0x000ea20000000800 */
        /* <DEDUP_REMOVED lines=31> */
[----:B------:R-:W-:Y:S01]  /*7550*/  FFMA R85, R85, UR15, -R14 ;  /* 0x0000000f55557c23 */ /* 0x000fe2000800080e */
[----:B------:R-:W-:Y:S01]  /*7560*/  FMNMX R21, R62, R21, !PT ;  /* 0x000000153e157209 */ /* 0x000fe20007800000 */
[----:B------:R-:W4:Y:S01]  /*7570*/  MUFU.EX2 R29, R29 ;  /* 0x0000001d001d7308 */ /* 0x000f220000000800 */
[----:B------:R-:W-:-:S02]  /*7580*/  FSEL R17, R26, -INF , !P0 ;  /* 0xff8000001a117808 */ /* 0x000fc40004000000 */
[C---:B------:R-:W-:Y:S02]  /*7590*/  LOP3.LUT P0, RZ, R8.reuse, 0x80, RZ, 0xc0, !PT ;  /* 0x0000008008ff7812 */ /* 0x040fe4000780c0ff */
[----:B---3--:R-:W-:Y:S02]  /*75a0*/  FMNMX R19, R17, R34, !PT ;  /* 0x0000002211137209 */ /* 0x008fe40007800000 */
[----:B------:R-:W-:Y:S01]  /*75b0*/  FSEL R18, R39, -INF , P0 ;  /* 0xff80000027127808 */ /* 0x000fe20000000000 */
[----:B------:R-:W3:Y:S01]  /*75c0*/  MUFU.EX2 R33, R33 ;  /* 0x0000002100217308 */ /* 0x000ee20000000800 */
[----:B------:R-:W-:Y:S02]  /*75d0*/  LOP3.LUT P0, RZ, R8, 0x8000, RZ, 0xc0, !PT ;  /* 0x0000800008ff7812 */ /* 0x000fe4000780c0ff */
[----:B------:R-:W-:Y:S02]  /*75e0*/  FMNMX R20, R31, R18, !PT ;  /* 0x000000121f147209 */ /* 0x000fe40007800000 */
[----:B------:R-:W-:-:S02]  /*75f0*/  FSEL R55, R55, -INF , P0 ;  /* 0xff80000037377808 */ /* 0x000fc40000000000 */
[----:B------:R-:W-:Y:S01]  /*7600*/  LOP3.LUT P0, RZ, R8, 0x800000, RZ, 0xc0, !PT ;  /* 0x0080000008ff7812 */ /* 0x000fe2000780c0ff */
[----:B------:R-:W5:Y:S01]  /*7610*/  MUFU.EX2 R36, R36 ;  /* 0x0000002400247308 */ /* 0x000f620000000800 */
[----:B------:R-:W-:Y:S02]  /*7620*/  FMNMX R19, R42, R19, !PT ;  /* 0x000000132a137209 */ /* 0x000fe40007800000 */
[----:B------:R-:W-:Y:S02]  /*7630*/  FSEL R71, R71, -INF , P0 ;  /* 0xff80000047477808 */ /* 0x000fe40000000000 */
[----:B------:R-:W-:Y:S02]  /*7640*/  ISETP.GT.AND P0, PT, R8, -0x1, PT ;  /* 0xffffffff0800780c */ /* 0x000fe40003f04270 */
        /* <DEDUP_REMOVED lines=40> */
[----:B------:R-:W-:Y:S01]  /*78d0*/  MUFU.EX2 R53, R53 ;  /* 0x0000003500357308 */ /* 0x000fe20000000800 */
[----:B------:R-:W-:-:S05]  /*78e0*/  FMNMX R8, R8, R7, !PT ;  /* 0x0000000708087209 */ /* 0x000fca0007800000 */
[----:B------:R-:W1:Y:S02]  /*78f0*/  SHFL.BFLY PT, R19, R8, 0x2, 0x1f ;  /* 0x0c401f0008137f89 */ /* 0x000e6400000e0000 */
[----:B------:R-:W-:Y:S08]  /*7900*/  MUFU.EX2 R56, R56 ;  /* 0x0000003800387308 */ /* 0x000ff00000000800 */
[----:B------:R-:W-:Y:S08]  /*7910*/  MUFU.EX2 R57, R57 ;  /* 0x0000003900397308 */ /* 0x000ff00000000800 */
[----:B------:R-:W-:Y:S01]  /*7920*/  MUFU.EX2 R60, R60 ;  /* 0x0000003c003c7308 */ /* 0x000fe20000000800 */
[----:B-1----:R-:W-:-:S07]  /*7930*/  FMNMX R19, R8, R19, !PT ;  /* 0x0000001308137209 */ /* 0x002fce0007800000 */
[----:B------:R-:W-:Y:S01]  /*7940*/  MUFU.EX2 R61, R61 ;  /* 0x0000003d003d7308 */ /* 0x000fe20000000800 */
[----:B------:R-:W1:Y:S07]  /*7950*/  SHFL.BFLY PT, R8, R19, 0x1, 0x1f ;  /* 0x0c201f0013087f89 */ /* 0x000e6e00000e0000 */
[----:B------:R-:W-:Y:S08]  /*7960*/  MUFU.EX2 R64, R64 ;  /* 0x0000004000407308 */ /* 0x000ff00000000800 */
[----:B------:R-:W-:Y:S08]  /*7970*/  MUFU.EX2 R65, R65 ;  /* 0x0000004100417308 */ /* 0x000ff00000000800 */
[----:B------:R-:W-:Y:S01]  /*7980*/  MUFU.EX2 R68, R68 ;  /* 0x0000004400447308 */ /* 0x000fe20000000800 */
[----:B-1----:R-:W-:-:S04]  /*7990*/  FMNMX R8, R19, R8, !PT ;  /* 0x0000000813087209 */ /* 0x002fc80007800000 */
[----:B------:R-:W-:-:S03]  /*79a0*/  FSETP.NEU.AND P0, PT, R8, -INF , PT ;  /* 0xff8000000800780b */ /* 0x000fc60003f0d000 */
[----:B------:R-:W-:Y:S01]  /*79b0*/  MUFU.EX2 R69, R69 ;  /* 0x0000004500457308 */ /* 0x000fe20000000800 */
[----:B------:R-:W-:Y:S02]  /*79c0*/  FSEL R14, R8, RZ, P0 ;  /* 0x000000ff080e7208 */ /* 0x000fe40000000000 */
[----:B------:R-:W-:Y:S01]  /*79d0*/  PLOP3.LUT P0, PT, PT, PT, UP0, 0x80, 0x0 ;  /* 0x000000000000781c */ /* 0x000fe20003f0f008 */
[----:B------:R-:W-:Y:S02]  /*79e0*/  UPLOP3.LUT UP0, UPT, UPT, UPT, UPT, 0x80, 0x0 ;  /* 0x000000000000789c */ /* 0x000fe40003f0f070 */
[C---:B------:R-:W-:Y:S01]  /*79f0*/  FADD R7, -R14.reuse, R7 ;  /* 0x000000070e077221 */ /* 0x040fe20000000100 */
[----:B------:R-:W-:Y:S01]  /*7a00*/  FMUL R14, R14, UR15 ;  /* 0x0000000f0e0e7c20 */ /* 0x000fe20008400000 */
[----:B------:R-:W-:Y:S02]  /*7a10*/  MUFU.EX2 R72, R72 ;  /* 0x0000004800487308 */ /* 0x000fe40000000800 */
[----:B------:R-:W-:Y:S01]  /*7a20*/  FMUL R7, R7, UR15 ;  /* 0x0000000f07077c20 */ /* 0x000fe20008400000 */
[----:B------:R-:W-:Y:S01]  /*7a30*/  FFMA R35, R16, UR15, -R14 ;  /* 0x0000000f10237c23 */ /* 0x000fe2000800080e */
[----:B------:R-:W-:Y:S01]  /*7a40*/  FFMA R16, R13, R11, R24 ;  /* 0x0000000b0d107223 */ /* 0x000fe20000000018 */
[--C-:B------:R-:W-:Y:S01]  /*7a50*/  FFMA R17, R17, UR15, -R14.reuse ;  /* 0x0000000f11117c23 */ /* 0x100fe2000800080e */
[--C-:B------:R-:W-:Y:S01]  /*7a60*/  FFMA R27, R27, UR15, -R14.reuse ;  /* 0x0000000f1b1b7c23 */ /* 0x100fe2000800080e */
[----:B------:R-:W-:Y:S01]  /*7a70*/  FFMA R30, R30, UR15, -R14 ;  /* 0x0000000f1e1e7c23 */ /* 0x000fe2000800080e */
[----:B--2---:R-:W-:Y:S01]  /*7a80*/  FADD R11, R25, R16 ;  /* 0x00000010190b7221 */ /* 0x004fe20000000000 */
[----:B------:R-:W-:Y:S01]  /*7a90*/  MUFU.EX2 R7, R7 ;  /* 0x0000000700077308 */ /* 0x000fe20000000800 */
[--C-:B------:R-:W-:Y:S01]  /*7aa0*/  FFMA R31, R31, UR15, -R14.reuse ;  /* 0x0000000f1f1f7c23 */ /* 0x100fe2000800080e */
[--C-:B------:R-:W-:Y:S01]  /*7ab0*/  FFMA R34, R34, UR15, -R14.reuse ;  /* 0x0000000f22227c23 */ /* 0x100fe2000800080e */
[----:B------:R-:W-:Y:S01]  /*7ac0*/  FADD R16, R28, R11 ;  /* 0x0000000b1c107221 */ /* 0x000fe20000000000 */
[--C-:B------:R-:W-:Y:S01]  /*7ad0*/  FFMA R15, R15, UR15, -R14.reuse ;  /* 0x0000000f0f0f7c23 */ /* 0x100fe2000800080e */
[--C-:B------:R-:W-:Y:S01]  /*7ae0*/  FFMA R18, R18, UR15, -R14.reuse ;  /* 0x0000000f12127c23 */ /* 0x100fe2000800080e */
[----:B------:R-:W-:Y:S01]  /*7af0*/  FFMA R42, R42, UR15, -R14 ;  /* 0x0000000f2a2a7c23 */ /* 0x000fe2000800080e */
[----:B----4-:R-:W-:Y:S01]  /*7b00*/  FADD R11, R29, R16 ;  /* 0x000000101d0b7221 */ /* 0x010fe20000000000 */
[----:B------:R-:W1:Y:S01]  /*7b10*/  MUFU.EX2 R26, R17 ;  /* 0x00000011001a7308 */ /* 0x000e620000000800 */
[--C-:B------:R-:W-:Y:S01]  /*7b20*/  FFMA R43, R43, UR15, -R14.reuse ;  /* 0x0000000f2b2b7c23 */ /* 0x100fe2000800080e */
[--C-:B------:R-:W-:Y:S01]  /*7b30*/  FFMA R46, R46, UR15, -R14.reuse ;  /* 0x0000000f2e2e7c23 */ /* 0x100fe2000800080e */
[----:B------:R-:W-:Y:S01]  /*7b40*/  FADD R16, R32, R11 ;  /* 0x0000000b20107221 */ /* 0x000fe20000000000 */
[--C-:B------:R-:W-:Y:S01]  /*7b50*/  FFMA R47, R47, UR15, -R14.reuse ;  /* 0x0000000f2f2f7c23 */ /* 0x100fe2000800080e */
[--C-:B------:R-:W-:Y:S01]  /*7b60*/  FFMA R50, R50, UR15, -R14.reuse ;  /* 0x0000000f32327c23 */ /* 0x100fe2000800080e */
[----:B------:R-:W-:Y:S01]  /*7b70*/  FFMA R51, R51, UR15, -R14 ;  /* 0x0000000f33337c23 */ /* 0x000fe2000800080e */
[----:B---3--:R-:W-:Y:S01]  /*7b80*/  FADD R11, R33, R16 ;  /* 0x00000010210b7221 */ /* 0x008fe20000000000 */
[----:B------:R-:W2:Y:S01]  /*7b90*/  MUFU.EX2 R27, R27 ;  /* 0x0000001b001b7308 */ /* 0x000ea20000000800 */
[--C-:B------:R-:W-:Y:S01]  /*7ba0*/  FFMA R54, R54, UR15, -R14.reuse ;  /* 0x0000000f36367c23 */ /* 0x100fe2000800080e */
[--C-:B------:R-:W-:Y:S01]  /*7bb0*/  FFMA R55, R55, UR15, -R14.reuse ;  /* 0x0000000f37377c23 */ /* 0x100fe2000800080e */
[----:B-----5:R-:W-:Y:S01]  /*7bc0*/  FADD R16, R36, R11 ;  /* 0x0000000b24107221 */ /* 0x020fe20000000000 */
[--C-:B------:R-:W-:Y:S01]  /*7bd0*/  FFMA R87, R87, UR15, -R14.reuse ;  /* 0x0000000f57577c23 */ /* 0x100fe2000800080e */
[--C-:B------:R-:W-:Y:S01]  /*7be0*/  FFMA R86, R86, UR15, -R14.reuse ;  /* 0x0000000f56567c23 */ /* 0x100fe2000800080e */
[----:B------:R-:W-:Y:S01]  /*7bf0*/  FFMA R83, R83, UR15, -R14 ;  /* 0x0000000f53537c23 */ /* 0x000fe2000800080e */
[----:B------:R-:W-:Y:S01]  /*7c00*/  FADD R11, R37, R16 ;  /* 0x00000010250b7221 */ /* 0x000fe20000000000 */
[----:B------:R-:W3:Y:S01]  /*7c10*/  MUFU.EX2 R30, R30 ;  /* 0x0000001e001e7308 */ /* 0x000ee20000000800 */
[----:B-1----:R-:W-:Y:S01]  /*7c20*/  FFMA R16, R7, R9, R26 ;  /* 0x0000000907107223 */ /* 0x002fe2000000001a */
[--C-:B------:R-:W-:Y:S01]  /*7c30*/  FFMA R58, R58, UR15, -R14.reuse ;  /* 0x0000000f3a3a7c23 */ /* 0x100fe2000800080e */
[----:B------:R-:W-:Y:S01]  /*7c40*/  FADD R12, R40, R11 ;  /* 0x0000000b280c7221 */ /* 0x000fe20000000000 */
[--C-:B------:R-:W-:Y:S01]  /*7c50*/  FFMA R82, R82, UR15, -R14.reuse ;  /* 0x0000000f52527c23 */ /* 0x100fe2000800080e */
[--C-:B------:R-:W-:Y:S01]  /*7c60*/  FFMA R79, R79, UR15, -R14.reuse ;  /* 0x0000000f4f4f7c23 */ /* 0x100fe2000800080e */
[----:B------:R-:W-:Y:S01]  /*7c70*/  FFMA R78, R78, UR15, -R14 ;  /* 0x0000000f4e4e7c23 */ /* 0x000fe2000800080e */
[----:B------:R-:W-:Y:S01]  /*7c80*/  FADD R11, R41, R12 ;  /* 0x0000000c290b7221 */ /* 0x000fe20000000000 */
[----:B------:R-:W1:Y:S01]  /*7c90*/  MUFU.EX2 R31, R31 ;  /* 0x0000001f001f7308 */ /* 0x000e620000000800 */
[--C-:B------:R-:W-:Y:S01]  /*7ca0*/  FFMA R75, R75, UR15, -R14.reuse ;  /* 0x0000000f4b4b7c23 */ /* 0x100fe2000800080e */
[--C-:B------:R-:W-:Y:S01]  /*7cb0*/  FFMA R59, R59, UR15, -R14.reuse ;  /* 0x0000000f3b3b7c23 */ /* 0x100fe2000800080e */
[----:B------:R-:W-:Y:S01]  /*7cc0*/  FADD R12, R44, R11 ;  /* 0x0000000b2c0c7221 */ /* 0x000fe20000000000 */
[--C-:B------:R-:W-:Y:S01]  /*7cd0*/  FFMA R74, R74, UR15, -R14.reuse ;  /* 0x0000000f4a4a7c23 */ /* 0x100fe2000800080e */
[--C-:B------:R-:W-:Y:S01]  /*7ce0*/  FFMA R71, R71, UR15, -R14.reuse ;  /* 0x0000000f47477c23 */ /* 0x100fe2000800080e */
[----:B------:R-:W-:Y:S01]  /*7cf0*/  FFMA R70, R70, UR15, -R14 ;  /* 0x0000000f46467c23 */ /* 0x000fe2000800080e */
[----:B------:R-:W-:Y:S01]  /*7d00*/  FADD R11, R45, R12 ;  /* 0x0000000c2d0b7221 */ /* 0x000fe20000000000 */
[----:B------:R-:W4:Y:S01]  /*7d10*/  MUFU.EX2 R34, R34 ;  /* 0x0000002200227308 */ /* 0x000f220000000800 */
[--C-:B------:R-:W-:Y:S01]  /*7d20*/  FFMA R67, R67, UR15, -R14.reuse ;  /* 0x0000000f43437c23 */ /* 0x100fe2000800080e */
[--C-:B------:R-:W-:Y:S01]  /*7d30*/  FFMA R62, R62, UR15, -R14.reuse ;  /* 0x0000000f3e3e7c23 */ /* 0x100fe2000800080e */
[----:B------:R-:W-:Y:S01]  /*7d40*/  FADD R12, R48, R11 ;  /* 0x0000000b300c7221 */ /* 0x000fe20000000000 */
[--C-:B------:R-:W-:Y:S01]  /*7d50*/  FFMA R66, R66, UR15, -R14.reuse ;  /* 0x0000000f42427c23 */ /* 0x100fe2000800080e */
[----:B------:R-:W-:-:S02]  /*7d60*/  FFMA R63, R63, UR15, -R14 ;  /* 0x0000000f3f3f7c23 */ /* 0x000fc4000800080e */
[----:B------:R-:W-:Y:S01]  /*7d70*/  FADD R11, R49, R12 ;  /* 0x0000000c310b7221 */ /* 0x000fe20000000000 */
[----:B------:R-:W5:Y:S03]  /*7d80*/  MUFU.EX2 R35, R35 ;  /* 0x0000002300237308 */ /* 0x000f660000000800 */
[----:B------:R-:W-:-:S04]  /*7d90*/  FADD R12, R52, R11 ;  /* 0x0000000b340c7221 */ /* 0x000fc80000000000 */
[----:B------:R-:W-:Y:S01]  /*7da0*/  FADD R11, R53, R12 ;  /* 0x0000000c350b7221 */ /* 0x000fe20000000000 */
[----:B------:R-:W1:Y:S03]  /*7db0*/  MUFU.EX2 R73, R73 ;  /* 0x0000004900497308 */ /* 0x000e660000000800 */
[----:B------:R-:W-:-:S04]  /*7dc0*/  FADD R12, R56, R11 ;  /* 0x0000000b380c7221 */ /* 0x000fc80000000000 */
[----:B------:R-:W-:Y:S01]  /*7dd0*/  FADD R11, R57, R12 ;  /* 0x0000000c390b7221 */ /* 0x000fe20000000000 */
[----:B------:R1:W4:Y:S03]  /*7de0*/  MUFU.EX2 R38, R15 ;  /* 0x0000000f00267308 */ /* 0x0003260000000800 */
[----:B------:R-:W-:-:S04]  /*7df0*/  FADD R12, R60, R11 ;  /* 0x0000000b3c0c7221 */ /* 0x000fc80000000000 */
[----:B------:R-:W-:Y:S01]  /*7e00*/  FADD R11, R61, R12 ;  /* 0x0000000c3d0b7221 */ /* 0x000fe20000000000 */
[----:B------:R-:W4:Y:S01]  /*7e10*/  MUFU.EX2 R76, R76 ;  /* 0x0000004c004c7308 */ /* 0x000f220000000800 */
[----:B-1----:R-:W-:Y:S02]  /*7e20*/  @!P2 IMAD.MOV.U32 R15, RZ, RZ, 0x1 ;  /* 0x00000001ff0fa424 */ /* 0x002fe400078e00ff */
[----:B------:R-:W-:Y:S01]  /*7e30*/  FADD R12, R64, R11 ;  /* 0x0000000b400c7221 */ /* 0x000fe20000000000 */
[----:B--2---:R-:W-:Y:S01]  /*7e40*/  FADD R11, R27, R16 ;  /* 0x000000101b0b7221 */ /* 0x004fe20000000000 */
[----:B------:R1:W-:Y:S01]  /*7e50*/  @!P2 SYNCS.ARRIVE.TRANS64.ART0 RZ, [UR8+0x18], R15 ;  /* 0x0000180fffffa9a7 */ /* 0x0003e20008500008 */
[----:B------:R-:W-:Y:S02]  /*7e60*/  WARPGROUP.DEPBAR.LE gsb0, 0x0 ;  /* 0x00008000000079c5 */ /* 0x000fe40000010000 */
[----:B------:R-:W-:Y:S01]  /*7e70*/  FADD R9, R65, R12 ;  /* 0x0000000c41097221 */ /* 0x000fe20000000000 */
[----:B---3--:R-:W-:Y:S01]  /*7e80*/  FADD R14, R30, R11 ;  /* 0x0000000b1e0e7221 */ /* 0x008fe20000000000 */
[----:B------:R-:W2:Y:S01]  /*7e90*/  MUFU.EX2 R39, R18 ;  /* 0x0000001200277308 */ /* 0x000ea20000000800 */
[----:B------:R-:W-:Y:S01]  /*7ea0*/  FMUL R149, R149, R13 ;  /* 0x0000000d95957220 */ /* 0x000fe20000400000 */
[----:B------:R-:W-:Y:S01]  /*7eb0*/  FADD R12, R68, R9 ;  /* 0x00000009440c7221 */ /* 0x000fe20000000000 */
[----:B------:R-:W-:Y:S01]  /*7ec0*/  FADD R11, R31, R14 ;  /* 0x0000000e1f0b7221 */ /* 0x000fe20000000000 */
[----:B-1----:R-:W-:-:S02]  /*7ed0*/  @!P2 IMAD.MOV.U32 R15, RZ, RZ, 0x1 ;  /* 0x00000001ff0fa424 */ /* 0x002fc400078e00ff */
[-C--:B------:R-:W-:Y:S01]  /*7ee0*/  FMUL R148, R148, R13.reuse ;  /* 0x0000000d94947220 */ /* 0x080fe20000400000 */
[----:B------:R-:W-:Y:S01]  /*7ef0*/  FADD R9, R69, R12 ;  /* 0x0000000c45097221 */ /* 0x000fe20000000000 */
[----:B----4-:R-:W-:Y:S01]  /*7f00*/  FADD R14, R34, R11 ;  /* 0x0000000b220e7221 */ /* 0x010fe20000000000 */
[----:B------:R-:W1:Y:S01]  /*7f10*/  MUFU.EX2 R77, R77 ;  /* 0x0000004d004d7308 */ /* 0x000e620000000800 */
[----:B------:R3:W-:Y:S01]  /*7f20*/  @!P2 SYNCS.ARRIVE.TRANS64.ART0 RZ, [UR8+0x28], R15 ;  /* 0x0000280fffffa9a7 */ /* 0x0007e20008500008 */
[----:B------:R-:W-:Y:S01]  /*7f30*/  FADD R12, R72, R9 ;  /* 0x00000009480c7221 */ /* 0x000fe20000000000 */
[----:B-----5:R-:W-:Y:S01]  /*7f40*/  FADD R11, R35, R14 ;  /* 0x0000000e230b7221 */ /* 0x020fe20000000000 */
[-C--:B------:R-:W-:Y:S01]  /*7f50*/  FMUL R145, R145, R13.reuse ;  /* 0x0000000d91917220 */ /* 0x080fe20000400000 */
[-C--:B------:R-:W-:Y:S01]  /*7f60*/  FMUL R144, R144, R13.reuse ;  /* 0x0000000d90907220 */ /* 0x080fe20000400000 */
[----:B------:R-:W-:Y:S01]  /*7f70*/  FADD R9, R73, R12 ;  /* 0x0000000c49097221 */ /* 0x000fe20000000000 */
[----:B------:R-:W-:Y:S01]  /*7f80*/  FADD R14, R38, R11 ;  /* 0x0000000b260e7221 */ /* 0x000fe20000000000 */
[----:B------:R-:W4:Y:S01]  /*7f90*/  MUFU.EX2 R42, R42 ;  /* 0x0000002a002a7308 */ /* 0x000f220000000800 */
[-C--:B------:R-:W-:Y:S01]  /*7fa0*/  FMUL R141, R141, R13.reuse ;  /* 0x0000000d8d8d7220 */ /* 0x080fe20000400000 */
[----:B------:R-:W-:Y:S01]  /*7fb0*/  FADD R12, R76, R9 ;  /* 0x000000094c0c7221 */ /* 0x000fe20000000000 */
[----:B--2---:R-:W-:Y:S01]  /*7fc0*/  FADD R11, R39, R14 ;  /* 0x0000000e270b7221 */ /* 0x004fe20000000000 */
[-C--:B------:R-:W-:Y:S01]  /*7fd0*/  FMUL R140, R140, R13.reuse ;  /* 0x0000000d8c8c7220 */ /* 0x080fe20000400000 */
[-C--:B------:R-:W-:Y:S01]  /*7fe0*/  FMUL R137, R137, R13.reuse ;  /* 0x0000000d89897220 */ /* 0x080fe20000400000 */
[-C--:B------:R-:W-:Y:S01]  /*7ff0*/  FMUL R136, R136, R13.reuse ;  /* 0x0000000d88887220 */ /* 0x080fe20000400000 */
[-C--:B------:R-:W-:Y:S01]  /*8000*/  FMUL R133, R133, R13.reuse ;  /* 0x0000000d85857220 */ /* 0x080fe20000400000 */
[----:B------:R-:W2:Y:S01]  /*8010*/  MUFU.EX2 R80, R80 ;  /* 0x0000005000507308 */ /* 0x000ea20000000800 */
[----:B-1----:R-:W-:Y:S01]  /*8020*/  FADD R9, R77, R12 ;  /* 0x0000000c4d097221 */ /* 0x002fe20000000000 */
[-C--:B------:R-:W-:Y:S01]  /*8030*/  FMUL R132, R132, R13.reuse ;  /* 0x0000000d84847220 */ /* 0x080fe20000400000 */
[-C--:B------:R-:W-:Y:S01]  /*8040*/  FMUL R129, R129, R13.reuse ;  /* 0x0000000d81817220 */ /* 0x080fe20000400000 */
[-C--:B------:R-:W-:Y:S01]  /*8050*/  FMUL R128, R128, R13.reuse ;  /* 0x0000000d80807220 */ /* 0x080fe20000400000 */
[-C--:B------:R-:W-:Y:S01]  /*8060*/  FMUL R125, R125, R13.reuse ;  /* 0x0000000d7d7d7220 */ /* 0x080fe20000400000 */
[-C--:B------:R-:W-:Y:S01]  /*8070*/  FMUL R124, R124, R13.reuse ;  /* 0x0000000d7c7c7220 */ /* 0x080fe20000400000 */
[-C--:B------:R-:W-:Y:S01]  /*8080*/  FMUL R121, R121, R13.reuse ;  /* 0x0000000d79797220 */ /* 0x080fe20000400000 */
[----:B------:R-:W1:Y:S01]  /*8090*/  MUFU.EX2 R43, R43 ;  /* 0x0000002b002b7308 */ /* 0x000e620000000800 */
[----:B----4-:R-:W-:Y:S01]  /*80a0*/  FADD R14, R42, R11 ;  /* 0x0000000b2a0e7221 */ /* 0x010fe20000000000 */
[-C--:B------:R-:W-:Y:S01]  /*80b0*/  FMUL R120, R120, R13.reuse ;  /* 0x0000000d78787220 */ /* 0x080fe20000400000 */
[-C--:B------:R-:W-:Y:S01]  /*80c0*/  FMUL R117, R117, R13.reuse ;  /* 0x0000000d75757220 */ /* 0x080fe20000400000 */
[-C--:B------:R-:W-:Y:S01]  /*80d0*/  FMUL R116, R116, R13.reuse ;  /* 0x0000000d74747220 */ /* 0x080fe20000400000 */
[-C--:B------:R-:W-:Y:S01]  /*80e0*/  FMUL R113, R113, R13.reuse ;  /* 0x0000000d71717220 */ /* 0x080fe20000400000 */
[-C--:B------:R-:W-:Y:S01]  /*80f0*/  FMUL R112, R112, R13.reuse ;  /* 0x0000000d70707220 */ /* 0x080fe20000400000 */
[-C--:B------:R-:W-:Y:S01]  /*8100*/  FMUL R109, R109, R13.reuse ;  /* 0x0000000d6d6d7220 */ /* 0x080fe20000400000 */
[----:B------:R-:W4:Y:S01]  /*8110*/  MUFU.EX2 R81, R81 ;  /* 0x0000005100517308 */ /* 0x000f220000000800 */
[----:B--2---:R-:W-:Y:S01]  /*8120*/  FADD R12, R80, R9 ;  /* 0x00000009500c7221 */ /* 0x004fe20000000000 */
[-C--:B------:R-:W-:Y:S01]  /*8130*/  FMUL R108, R108, R13.reuse ;  /* 0x0000000d6c6c7220 */ /* 0x080fe20000400000 */
[-C--:B------:R-:W-:Y:S01]  /*8140*/  FMUL R105, R105, R13.reuse ;  /* 0x0000000d69697220 */ /* 0x080fe20000400000 */
        /* <DEDUP_REMOVED lines=10> */
[----:B------:R-:W-:Y:S01]  /*81f0*/  FMUL R88, R88, R13 ;  /* 0x0000000d58587220 */ /* 0x000fe20000400000 */
        /* <DEDUP_REMOVED lines=43> */
[----:B------:R-:W-:Y:S01]  /*84b0*/  FMUL R90, R90, R7 ;  /* 0x000000075a5a7220 */ /* 0x000fe20000400000 */
[----:B------:R-:W-:Y:S01]  /*84c0*/  F2FP.F16.F32.PACK_AB R180, R25, R24 ;  /* 0x0000001819b4723e */ /* 0x000fe200000000ff */
[----:B------:R-:W-:Y:S01]  /*84d0*/  IMAD.MOV.U32 R13, RZ, RZ, R6 ;  /* 0x000000ffff0d7224 */ /* 0x000fe200078e0006 */
[----:B------:R-:W-:Y:S01]  /*84e0*/  F2FP.F16.F32.PACK_AB R182, R29, R28 ;  /* 0x0000001c1db6723e */ /* 0x000fe200000000ff */
[----:B------:R-:W-:Y:S01]  /*84f0*/  IMAD.MOV.U32 R7, RZ, RZ, R8 ;  /* 0x000000ffff077224 */ /* 0x000fe200078e0008 */
[----:B------:R-:W-:Y:S01]  /*8500*/  F2FP.F16.F32.PACK_AB R176, R33, R32 ;  /* 0x0000002021b0723e */ /* 0x000fe200000000ff */
[----:B------:R-:W1:Y:S01]  /*8510*/  MUFU.EX2 R55, R55 ;  /* 0x0000003700377308 */ /* 0x000e620000000800 */
[----:B----4-:R-:W-:Y:S01]  /*8520*/  FADD R9, R51, R12 ;  /* 0x0000000c33097221 */ /* 0x010fe20000000000 */
[----:B------:R-:W-:-:S02]  /*8530*/  F2FP.F16.F32.PACK_AB R178, R37, R36 ;  /* 0x0000002425b2723e */ /* 0x000fc400000000ff */
[----:B------:R-:W-:Y:S02]  /*8540*/  F2FP.F16.F32.PACK_AB R172, R41, R40 ;  /* 0x0000002829ac723e */ /* 0x000fe400000000ff */
[----:B------:R-:W-:Y:S02]  /*8550*/  F2FP.F16.F32.PACK_AB R174, R45, R44 ;  /* 0x0000002c2dae723e */ /* 0x000fe400000000ff */
[----:B------:R-:W4:Y:S01]  /*8560*/  MUFU.EX2 R58, R58 ;  /* 0x0000003a003a7308 */ /* 0x000f220000000800 */
[----:B--2---:R-:W-:Y:S01]  /*8570*/  FADD R12, R54, R9 ;  /* 0x00000009360c7221 */ /* 0x004fe20000000000 */
[----:B------:R-:W-:Y:S02]  /*8580*/  F2FP.F16.F32.PACK_AB R168, R49, R48 ;  /* 0x0000003031a8723e */ /* 0x000fe400000000ff */
[----:B------:R-:W-:Y:S02]  /*8590*/  F2FP.F16.F32.PACK_AB R170, R53, R52 ;  /* 0x0000003435aa723e */ /* 0x000fe400000000ff */
[----:B------:R-:W-:-:S02]  /*85a0*/  F2FP.F16.F32.PACK_AB R152, R57, R56 ;  /* 0x000000383998723e */ /* 0x000fc400000000ff */
[----:B------:R-:W2:Y:S01]  /*85b0*/  MUFU.EX2 R59, R59 ;  /* 0x0000003b003b7308 */ /* 0x000ea20000000800 */
[----:B-1----:R-:W-:Y:S01]  /*85c0*/  FADD R9, R55, R12 ;  /* 0x0000000c37097221 */ /* 0x002fe20000000000 */
[----:B------:R-:W-:Y:S02]  /*85d0*/  F2FP.F16.F32.PACK_AB R154, R61, R60 ;  /* 0x0000003c3d9a723e */ /* 0x000fe400000000ff */
[----:B------:R-:W-:Y:S02]  /*85e0*/  F2FP.F16.F32.PACK_AB R156, R65, R64 ;  /* 0x00000040419c723e */ /* 0x000fe400000000ff */
[----:B------:R-:W-:Y:S02]  /*85f0*/  F2FP.F16.F32.PACK_AB R158, R69, R68 ;  /* 0x00000044459e723e */ /* 0x000fe400000000ff */
        /* <DEDUP_REMOVED lines=23> */
[----:B------:R-:W-:-:S04]  /*8770*/  F2FP.F16.F32.PACK_AB R155, R63, R62 ;  /* 0x0000003e3f9b723e */ /* 0x000fc800000000ff */
[----:B------:R-:W2:Y:S01]  /*8780*/  MUFU.EX2 R71, R71 ;  /* 0x0000004700477308 */ /* 0x000ea20000000800 */
[C---:B-1----:R-:W-:Y:S01]  /*8790*/  FADD R9, R67.reuse, R12 ;  /* 0x0000000c43097221 */ /* 0x042fe20000000000 */
[----:B------:R-:W-:-:S06]  /*87a0*/  F2FP.F16.F32.PACK_AB R157, R67, R66 ;  /* 0x00000042439d723e */ /* 0x000fcc00000000ff */
[----:B------:R-:W1:Y:S01]  /*87b0*/  MUFU.EX2 R74, R74 ;  /* 0x0000004a004a7308 */ /* 0x000e620000000800 */
[----:B----4-:R-:W-:-:S07]  /*87c0*/  FADD R12, R70, R9 ;  /* 0x00000009460c7221 */ /* 0x010fce0000000000 */
[----:B------:R-:W4:Y:S01]  /*87d0*/  MUFU.EX2 R75, R75 ;  /* 0x0000004b004b7308 */ /* 0x000f220000000800 */
[C---:B--2---:R-:W-:Y:S01]  /*87e0*/  FADD R9, R71.reuse, R12 ;  /* 0x0000000c47097221 */ /* 0x044fe20000000000 */
[----:B------:R-:W-:-:S06]  /*87f0*/  F2FP.F16.F32.PACK_AB R159, R71, R70 ;  /* 0x00000046479f723e */ /* 0x000fcc00000000ff */
[----:B------:R-:W2:Y:S01]  /*8800*/  MUFU.EX2 R78, R78 ;  /* 0x0000004e004e7308 */ /* 0x000ea20000000800 */
[----:B-1----:R-:W-:-:S07]  /*8810*/  FADD R12, R74, R9 ;  /* 0x000000094a0c7221 */ /* 0x002fce0000000000 */
[----:B------:R-:W1:Y:S01]  /*8820*/  MUFU.EX2 R79, R79 ;  /* 0x0000004f004f7308 */ /* 0x000e620000000800 */
[C---:B----4-:R-:W-:Y:S01]  /*8830*/  FADD R9, R75.reuse, R12 ;  /* 0x0000000c4b097221 */ /* 0x050fe20000000000 */
[----:B------:R-:W-:-:S06]  /*8840*/  F2FP.F16.F32.PACK_AB R161, R75, R74 ;  /* 0x0000004a4ba1723e */ /* 0x000fcc00000000ff */
[----:B------:R-:W4:Y:S01]  /*8850*/  MUFU.EX2 R82, R82 ;  /* 0x0000005200527308 */ /* 0x000f220000000800 */
[----:B--2---:R-:W-:-:S07]  /*8860*/  FADD R12, R78, R9 ;  /* 0x000000094e0c7221 */ /* 0x004fce0000000000 */
[----:B------:R-:W2:Y:S01]  /*8870*/  MUFU.EX2 R83, R83 ;  /* 0x0000005300537308 */ /* 0x000ea20000000800 */
[C---:B-1----:R-:W-:Y:S01]  /*8880*/  FADD R9, R79.reuse, R12 ;  /* 0x0000000c4f097221 */ /* 0x042fe20000000000 */
[----:B------:R-:W-:-:S06]  /*8890*/  F2FP.F16.F32.PACK_AB R163, R79, R78 ;  /* 0x0000004e4fa3723e */ /* 0x000fcc00000000ff */
[----:B------:R-:W1:Y:S01]  /*88a0*/  MUFU.EX2 R86, R86 ;  /* 0x0000005600567308 */ /* 0x000e620000000800 */
[----:B----4-:R-:W-:-:S07]  /*88b0*/  FADD R12, R82, R9 ;  /* 0x00000009520c7221 */ /* 0x010fce0000000000 */
[----:B------:R-:W4:Y:S01]  /*88c0*/  MUFU.EX2 R87, R87 ;  /* 0x0000005700577308 */ /* 0x000f220000000800 */
[C---:B--2---:R-:W-:Y:S01]  /*88d0*/  FADD R9, R83.reuse, R12 ;  /* 0x0000000c53097221 */ /* 0x044fe20000000000 */
[----:B------:R-:W-:-:S03]  /*88e0*/  F2FP.F16.F32.PACK_AB R165, R83, R82 ;  /* 0x0000005253a5723e */ /* 0x000fc600000000ff */
[----:B-1----:R-:W-:Y:S01]  /*88f0*/  FADD R12, R86, R9 ;  /* 0x00000009560c7221 */ /* 0x002fe20000000000 */
[----:B----4-:R-:W-:-:S03]  /*8900*/  F2FP.F16.F32.PACK_AB R167, R87, R86 ;  /* 0x0000005657a7723e */ /* 0x010fc600000000ff */
[----:B------:R-:W-:Y:S01]  /*8910*/  FADD R9, R87, R12 ;  /* 0x0000000c57097221 */ /* 0x000fe20000000000 */
[----:B---3--:R-:W-:Y:S06]  /*8920*/  @P0 BRA `(.L_x_25) ;  /* 0xffffffd800800947 */ /* 0x008fec000383ffff */
.L_x_20:
[----:B------:R-:W-:Y:S01]  /*8930*/  USHF.L.U32 UR4, UR4, 0x1f, URZ ;  /* 0x0000001f04047899 */ /* 0x000fe2000800063f */
[----:B------:R-:W-:Y:S01]  /*8940*/  @!P2 IMAD.MOV.U32 R7, RZ, RZ, 0x1 ;  /* 0x00000001ff07a424 */ /* 0x000fe200078e00ff */
[----:B------:R-:W-:Y:S01]  /*8950*/  UIADD3 UR5, UR8, 0x400, URZ ;  /* 0x0000040008057890 */ /* 0x000fe2000fffe03f */
[----:B------:R-:W-:Y:S02]  /*8960*/  UMOV UR7, 0x40000040 ;  /* 0x4000004000077882 */ /* 0x000fe40000000000 */
[----:B------:R1:W-:Y:S01]  /*8970*/  @!P2 SYNCS.ARRIVE.TRANS64.ART0 RZ, [UR8+0x8], R7 ;  /* 0x00000807ffffa9a7 */ /* 0x0003e20008500008 */
[----:B------:R-:W-:Y:S01]  /*8980*/  IMAD.U32 R10, RZ, RZ, UR4 ;  /* 0x00000004ff0a7e24 */ /* 0x000fe2000f8e00ff */
[----:B------:R-:W-:-:S04]  /*8990*/  USHF.R.U32.HI UR5, URZ, 0x4, UR5 ;  /* 0x000000043f057899 */ /* 0x000fc80008011605 */
[----:B------:R-:W-:Y:S01]  /*89a0*/  ULOP3.LUT UR5, UR5, 0x3fc0, URZ, 0xc0, !UPT ;  /* 0x00003fc005057892 */ /* 0x000fe2000f8ec03f */
[----:B------:R-:W2:Y:S03]  /*89b0*/  SYNCS.PHASECHK.TRANS64.TRYWAIT P0, [UR8+0x20], R10 ;  /* 0x0000200aff0075a7 */ /* 0x000ea60008000148 */
[----:B------:R-:W-:Y:S01]  /*89c0*/  ULOP3.LUT UR6, UR5, 0x4000000, URZ, 0xfc, !UPT ;  /* 0x0400000005067892 */ /* 0x000fe2000f8efc3f */
[----:B-12---:R-:W-:Y:S11]  /*89d0*/  @P0 BRA `(.L_x_26) ;  /* 0x0000000000080947 */ /* 0x006ff60003800000 */
[----:B------:R-:W1:Y:S02]  /*89e0*/  SYNCS.PHASECHK.TRANS64.TRYWAIT P0, [UR8+0x20], R10 ;  /* 0x0000200aff0075a7 */ /* 0x000e640008000148 */
[----:B-1----:R-:W-:Y:S05]  /*89f0*/  @!P0 BRA `(.L_x_27) ;  /* 0x0000001400408947 */ /* 0x002fea0003800000 */
.L_x_26:
[----:B------:R-:W-:Y:S01]  /*8a00*/  WARPGROUP.ARRIVE ;  /* 0x00000000000079c5 */ /* 0x000fe20000000000 */
[----:B------:R-:W-:Y:S01]  /*8a10*/  UIADD3 UR4, UR6, 0x80, URZ ;  /* 0x0000008006047890 */ /* 0x000fe2000fffe03f */
[----:B------:R-:W2:Y:S01]  /*8a20*/  SHFL.BFLY PT, R10, R11, 0x1, 0x1f ;  /* 0x0c201f000b0a7f89 */ /* 0x000ea200000e0000 */
[----:B------:R-:W-:Y:S01]  /*8a30*/  UMOV UR19, 0x40000040 ;  /* 0x4000004000137882 */ /* 0x000fe20000000000 */
[----:B------:R-:W-:Y:S01]  /*8a40*/  IMAD R23, R0, 0x8, R5 ;  /* 0x0000000800177824 */ /* 0x000fe200078e0205 */
[----:B------:R-:W-:-:S05]  /*8a50*/  LOP3.LUT P0, R0, R4, 0xff, RZ, 0xc0, !PT ;  /* 0x000000ff04007812 */ /* 0x000fca000780c0ff */
[----:B------:R-:W-:Y:S01]  /*8a60*/  HGMMA.64x128x16.F32 R88, R180, gdesc[UR4].tnspB, R88, UP0 ;  /* 0x41e00004b4587df0 */ /* 0x000fe2000bf00858 */
[----:B------:R-:W-:Y:S01]  /*8a70*/  UMOV UR7, 0x40000040 ;  /* 0x4000004000077882 */ /* 0x000fe20000000000 */
[----:B------:R-:W-:Y:S01]  /*8a80*/  UMOV UR18, UR4 ;  /* 0x0000000400127c82 */ /* 0x000fe20008000000 */
[----:B------:R-:W-:Y:S01]  /*8a90*/  UIADD3 UR4, UR6, 0x100, URZ ;  /* 0x0000010006047890 */ /* 0x000fe2000fffe03f */
[----:B------:R-:W3:Y:S01]  /*8aa0*/  SHFL.BFLY PT, R12, R9, 0x1, 0x1f ;  /* 0x0c201f00090c7f89 */ /* 0x000ee200000e0000 */
[----:B------:R-:W-:Y:S01]  /*8ab0*/  VIADD R4, R3, 0x8420 ;  /* 0x0000842003047836 */ /* 0x000fe20000000000 */
[----:B-1----:R-:W-:Y:S01]  /*8ac0*/  SHF.R.U32.HI R13, RZ, 0x3, R2 ;  /* 0x00000003ff0d7819 */ /* 0x002fe20000011602 */
[----:B------:R-:W1:Y:S01]  /*8ad0*/  LDC.64 R34, c[0x0][0x268] ;  /* 0x00009a00ff227b82 */ /* 0x000e620000000a00 */
[----:B------:R-:W-:Y:S01]  /*8ae0*/  ULDC.64 UR16, c[0x0][0x260] ;  /* 0x0000980000107ab9 */ /* 0x000fe20000000a00 */
[----:B------:R-:W-:Y:S01]  /*8af0*/  IMAD.MOV.U32 R21, RZ, RZ, -0x800000 ;  /* 0xff800000ff157424 */ /* 0x000fe200078e00ff */
[----:B------:R-:W-:Y:S01]  /*8b00*/  LOP3.LUT R2, R2, 0x70, R13, 0x78, !PT ;  /* 0x0000007002027812 */ /* 0x000fe200078e780d */
[----:B------:R-:W-:-:S02]  /*8b10*/  IMAD.MOV.U32 R13, RZ, RZ, RZ ;  /* 0x000000ffff0d7224 */ /* 0x000fc400078e00ff */
[----:B------:R-:W-:Y:S02]  /*8b20*/  VIADD R23, R23, UR10 ;  /* 0x0000000a17177c36 */ /* 0x000fe40008000000 */
[----:B------:R-:W-:-:S03]  /*8b30*/  IMAD.MOV.U32 R19, RZ, RZ, -0x800000 ;  /* 0xff800000ff137424 */ /* 0x000fc600078e00ff */
[----:B------:R-:W-:Y:S01]  /*8b40*/  SHF.R.S32.HI R31, RZ, 0x1f, R23 ;  /* 0x0000001fff1f7819 */ /* 0x000fe20000011417 */
[----:B--2---:R-:W-:Y:S01]  /*8b50*/  FADD R7, R10, R11 ;  /* 0x0000000b0a077221 */ /* 0x004fe20000000000 */
[C---:B------:R-:W-:Y:S02]  /*8b60*/  VIADD R10, R3.reuse, 0x8440 ;  /* 0x00008440030a7836 */ /* 0x040fe40000000000 */
[----:B------:R-:W-:Y:S02]  /*8b70*/  VIADD R3, R3, 0x8460 ;  /* 0x0000846003037836 */ /* 0x000fe40000000000 */
[----:B------:R-:W2:Y:S01]  /*8b80*/  SHFL.BFLY PT, R14, R7, 0x2, 0x1f ;  /* 0x0c401f00070e7f89 */ /* 0x000ea200000e0000 */
[----:B------:R-:W-:Y:S01]  /*8b90*/  SHF.R.U32.HI R11, RZ, 0x3, R10 ;  /* 0x00000003ff0b7819 */ /* 0x000fe2000001160a */
[----:B---3--:R-:W-:Y:S01]  /*8ba0*/  FADD R15, R12, R9 ;  /* 0x000000090c0f7221 */ /* 0x008fe20000000000 */
[----:B------:R-:W-:Y:S01]  /*8bb0*/  VIADD R12, R5, UR10 ;  /* 0x0000000a050c7c36 */ /* 0x000fe20008000000 */
[----:B------:R-:W-:-:S02]  /*8bc0*/  SHF.R.U32.HI R5, RZ, 0x3, R4 ;  /* 0x00000003ff057819 */ /* 0x000fc40000011604 */
[----:B------:R-:W-:Y:S01]  /*8bd0*/  LOP3.LUT R10, R10, 0x70, R11, 0x78, !PT ;  /* 0x000000700a0a7812 */ /* 0x000fe200078e780b */
[----:B------:R-:W3:Y:S01]  /*8be0*/  SHFL.BFLY PT, R20, R15, 0x2, 0x1f ;  /* 0x0c401f000f147f89 */ /* 0x000ee200000e0000 */
[----:B------:R-:W-:Y:S01]  /*8bf0*/  LOP3.LUT R4, R4, 0x70, R5, 0x78, !PT ;  /* 0x0000007004047812 */ /* 0x000fe200078e7805 */
[----:B------:R-:W-:Y:S02]  /*8c00*/  IMAD.MOV.U32 R5, RZ, RZ, RZ ;  /* 0x000000ffff057224 */ /* 0x000fe400078e00ff */
[----:B------:R-:W-:Y:S02]  /*8c10*/  VIADD R9, R12, 0x8 ;  /* 0x000000080c097836 */ /* 0x000fe40000000000 */
[----:B------:R-:W-:Y:S01]  /*8c20*/  IMAD.MOV.U32 R11, RZ, RZ, RZ ;  /* 0x000000ffff0b7224 */ /* 0x000fe200078e00ff */
[----:B------:R-:W-:Y:S02]  /*8c30*/  MOV R27, R4 ;  /* 0x00000004001b7202 */ /* 0x000fe40000000f00 */
[----:B------:R-:W-:-:S05]  /*8c40*/  IADD3 R4, P5, R4, 0x4000, RZ ;  /* 0x0000400004047810 */ /* 0x000fca0007fbe0ff */
[----:B------:R-:W-:Y:S01]  /*8c50*/  IMAD.X R5, RZ, RZ, RZ, P5 ;  /* 0x000000ffff057224 */ /* 0x000fe200028e06ff */
[C---:B--2---:R-:W-:Y:S01]  /*8c60*/  FSETP.NE.AND P4, PT, R7.reuse, -R14, PT ;  /* 0x8000000e0700720b */ /* 0x044fe20003f85000 */
[----:B------:R-:W-:Y:S01]  /*8c70*/  FADD R18, R7, R14 ;  /* 0x0000000e07127221 */ /* 0x000fe20000000000 */
[----:B------:R-:W-:Y:S02]  /*8c80*/  IADD3 R14, P6, R2, 0x4000, RZ ;  /* 0x00004000020e7810 */ /* 0x000fe40007fde0ff */
[----:B------:R-:W-:Y:S02]  /*8c90*/  MOV R28, R4 ;  /* 0x00000004001c7202 */ /* 0x000fe40000000f00 */
[----:B------:R-:W-:Y:S02]  /*8ca0*/  FSEL R4, R18, 1, P4 ;  /* 0x3f80000012047808 */ /* 0x000fe40002000000 */
[C---:B---3--:R-:W-:Y:S01]  /*8cb0*/  FSETP.NE.AND P3, PT, R15.reuse, -R20, PT ;  /* 0x800000140f00720b */ /* 0x048fe20003f65000 */
[----:B------:R-:W-:Y:S01]  /*8cc0*/  FADD R20, R15, R20 ;  /* 0x000000140f147221 */ /* 0x000fe20000000000 */
[----:B------:R-:W-:-:S02]  /*8cd0*/  IMAD.X R15, RZ, RZ, RZ, P6 ;  /* 0x000000ffff0f7224 */ /* 0x000fc400030e06ff */
[----:B------:R-:W-:Y:S02]  /*8ce0*/  MUFU.RCP R4, R4 ;  /* 0x0000000400047308 */ /* 0x000fe40000001000 */
[----:B------:R-:W-:Y:S02]  /*8cf0*/  FSEL R5, R20, 1, P3 ;  /* 0x3f80000014057808 */ /* 0x000fe40001800000 */
[----:B------:R-:W-:-:S04]  /*8d00*/  MOV R17, R14 ;  /* 0x0000000e00117202 */ /* 0x000fc80000000f00 */
[----:B------:R-:W2:Y:S08]  /*8d10*/  @P4 MUFU.LG2 R7, R18 ;  /* 0x0000001200074308 */ /* 0x000eb00000000c00 */
[----:B------:R-:W-:Y:S01]  /*8d20*/  MUFU.RCP R5, R5 ;  /* 0x0000000500057308 */ /* 0x000fe20000001000 */
[----:B--2---:R-:W-:Y:S01]  /*8d30*/  @P4 FFMA R7, R6, UR15, R7 ;  /* 0x0000000f06074c23 */ /* 0x004fe20008000007 */
[----:B------:R-:W-:-:S03]  /*8d40*/  @!P2 IMAD.MOV.U32 R6, RZ, RZ, 0x1 ;  /* 0x00000001ff06a424 */ /* 0x000fc600078e00ff */
[----:B------:R-:W-:Y:S01]  /*8d50*/  @P4 FMUL R19, R7, 0.69314718246459960938 ;  /* 0x3f31721807134820 */ /* 0x000fe20000400000 */
        /* <DEDUP_REMOVED lines=19> */
[----:B------:R-:W-:Y:S01]  /*8e90*/  UMOV UR19, 0x40000040 ;  /* 0x4000004000137882 */ /* 0x000fe20000000000 */
[----:B------:R-:W-:Y:S02]  /*8ea0*/  ULDC UR4, c[0x0][0x210] ;  /* 0x0000840000047ab9 */ /* 0x000fe40000000800 */
[----:B------:R-:W-:Y:S02]  /*8eb0*/  ISETP.GE.AND P1, PT, R9, UR4, PT ;  /* 0x0000000409007c0c */ /* 0x000fe4000bf26270 */
[----:B------:R-:W-:Y:S01]  /*8ec0*/  ISETP.GE.OR P0, PT, R12, UR4, P0 ;  /* 0x000000040c007c0c */ /* 0x000fe20008706670 */
[----:B------:R-:W2:Y:S01]  /*8ed0*/  @P3 MUFU.LG2 R9, R20 ;  /* 0x0000001400093308 */ /* 0x000ea20000000c00 */
[----:B------:R-:W-:Y:S01]  /*8ee0*/  USHF.R.S32.HI UR4, URZ, 0x1f, UR11 ;  /* 0x0000001f3f047899 */ /* 0x000fe2000801140b */
[----:B------:R-:W-:-:S02]  /*8ef0*/  SHF.R.U32.HI R12, RZ, 0x3, R3 ;  /* 0x00000003ff0c7819 */ /* 0x000fc40000011603 */
[----:B------:R-:W-:Y:S02]  /*8f00*/  ISETP.NE.OR P1, PT, R0, RZ, P1 ;  /* 0x000000ff0000720c */ /* 0x000fe40000f25670 */
[----:B------:R-:W-:Y:S01]  /*8f10*/  LOP3.LUT R12, R3, 0x70, R12, 0x78, !PT ;  /* 0x00000070030c7812 */ /* 0x000fe200078e780c */
[----:B------:R-:W-:Y:S01]  /*8f20*/  IMAD.MOV.U32 R3, RZ, RZ, RZ ;  /* 0x000000ffff037224 */ /* 0x000fe200078e00ff */
[----:B------:R-:W-:Y:S02]  /*8f30*/  MOV R0, R10 ;  /* 0x0000000a00007202 */ /* 0x000fe40000000f00 */
[----:B------:R-:W-:Y:S02]  /*8f40*/  MOV R16, R12 ;  /* 0x0000000c00107202 */ /* 0x000fe40000000f00 */
[----:B------:R-:W-:Y:S02]  /*8f50*/  IADD3 R10, P6, R10, 0x4000, RZ ;  /* 0x000040000a0a7810 */ /* 0x000fe40007fde0ff */
[----:B------:R-:W-:-:S02]  /*8f60*/  IADD3 R12, P5, R12, 0x4000, RZ ;  /* 0x000040000c0c7810 */ /* 0x000fc40007fbe0ff */
[----:B------:R-:W-:Y:S01]  /*8f70*/  MOV R25, R2 ;  /* 0x0000000200197202 */ /* 0x000fe20000000f00 */
[----:B------:R-:W-:Y:S02]  /*8f80*/  IMAD.X R11, RZ, RZ, RZ, P6 ;  /* 0x000000ffff0b7224 */ /* 0x000fe400030e06ff */
[----:B--2---:R-:W-:Y:S01]  /*8f90*/  @P3 FFMA R9, R8, UR15, R9 ;  /* 0x0000000f08093c23 */ /* 0x004fe20008000009 */
[----:B------:R-:W-:Y:S02]  /*8fa0*/  IMAD.X R13, RZ, RZ, RZ, P5 ;  /* 0x000000ffff0d7224 */ /* 0x000fe400028e06ff */
[----:B------:R-:W-:Y:S01]  /*8fb0*/  MOV R29, R10 ;  /* 0x0000000a001d7202 */ /* 0x000fe20000000f00 */
[----:B------:R-:W-:Y:S02]  /*8fc0*/  @P3 FMUL R21, R9, 0.69314718246459960938 ;  /* 0x3f31721809153820 */ /* 0x000fe40000400000 */
[----:B------:R-:W-:Y:S01]  /*8fd0*/  MOV R30, R12 ;  /* 0x0000000c001e7202 */ /* 0x000fe20000000f00 */
[----:B------:R-:W-:-:S12]  /*8fe0*/  HGMMA.64x128x16.F32 R88, R160, gdesc[UR16].tnspB, R88 ;  /* 0x41e00010a0587df0 */ /* 0x000fd80008700858 */
[----:B------:R-:W-:Y:S01]  /*8ff0*/  HGMMA.64x128x16.F32 R88, R164, gdesc[UR4].tnspB, R88, gsb0 ;  /* 0x41e00004a4587df0 */ /* 0x000fe20008000858 */
[----:B------:R-:W-:Y:S02]  /*9000*/  UIMAD UR6, UR4, UR16, URZ ;  /* 0x00000010040672a4 */ /* 0x000fe4000f8e023f */
[----:B------:R-:W-:Y:S02]  /*9010*/  UIMAD.WIDE.U32 UR4, UR11, UR16, URZ ;  /* 0x000000100b0472a5 */ /* 0x000fe4000f8e003f */
[----:B------:R-:W-:-:S04]  /*9020*/  UIMAD UR6, UR11, UR17, UR6 ;  /* 0x000000110b0672a4 */ /* 0x000fc8000f8e0206 */
[----:B------:R-:W-:Y:S01]  /*9030*/  UIADD3 UR6, UR5, UR6, URZ ;  /* 0x0000000605067290 */ /* 0x000fe2000fffe03f */
[----:B------:R-:W-:Y:S01]  /*9040*/  IMAD.U32 R2, RZ, RZ, UR4 ;  /* 0x00000004ff027e24 */ /* 0x000fe2000f8e00ff */
[----:B------:R-:W-:Y:S01]  /*9050*/  USHF.R.S32.HI UR4, URZ, 0x1f, UR12 ;  /* 0x0000001f3f047899 */ /* 0x000fe2000801140c */
[----:B------:R-:W-:-:S03]  /*9060*/  IMAD.U32 R3, RZ, RZ, UR5 ;  /* 0x00000005ff037e24 */ /* 0x000fc6000f8e00ff */
[----:B------:R-:W-:Y:S02]  /*9070*/  IMAD.U32 R3, RZ, RZ, UR6 ;  /* 0x00000006ff037e24 */ /* 0x000fe4000f8e00ff */
[----:B-1----:R-:W-:Y:S01]  /*9080*/  IMAD.WIDE.U32 R2, R34, UR12, R2 ;  /* 0x0000000c22027c25 */ /* 0x002fe2000f8e0002 */
[----:B------:R-:W-:Y:S02]  /*9090*/  WARPGROUP.DEPBAR.LE gsb0, 0x0 ;  /* 0x00008000000079c5 */ /* 0x000fe40000010000 */
[----:B------:R1:W-:Y:S01]  /*90a0*/  @!P2 SYNCS.ARRIVE.TRANS64.ART0 RZ, [UR8+0x28], R6 ;  /* 0x00002806ffffa9a7 */ /* 0x0003e20008500008 */
[-C--:B------:R-:W-:Y:S01]  /*90b0*/  FMUL R10, R92, R4.reuse ;  /* 0x000000045c0a7220 */ /* 0x080fe20000400000 */
[-C--:B------:R-:W-:Y:S01]  /*90c0*/  FMUL R93, R93, R4.reuse ;  /* 0x000000045d5d7220 */ /* 0x080fe20000400000 */
[-C--:B------:R-:W-:Y:S01]  /*90d0*/  FMUL R8, R88, R4.reuse ;  /* 0x0000000458087220 */ /* 0x080fe20000400000 */
[-C--:B------:R-:W-:Y:S01]  /*90e0*/  FMUL R89, R89, R4.reuse ;  /* 0x0000000459597220 */ /* 0x080fe20000400000 */
[-C--:B------:R-:W-:Y:S01]  /*90f0*/  FMUL R101, R101, R4.reuse ;  /* 0x0000000465657220 */ /* 0x080fe20000400000 */
[-C--:B------:R-:W-:Y:S01]  /*9100*/  FMUL R96, R96, R4.reuse ;  /* 0x0000000460607220 */ /* 0x080fe20000400000 */
[-C--:B------:R-:W-:Y:S01]  /*9110*/  FMUL R97, R97, R4.reuse ;  /* 0x0000000461617220 */ /* 0x080fe20000400000 */
[-C--:B-1----:R-:W-:Y:S01]  /*9120*/  FMUL R6, R100, R4.reuse ;  /* 0x0000000464067220 */ /* 0x082fe20000400000 */
[-C--:B------:R-:W-:Y:S01]  /*9130*/  FMUL R108, R108, R4.reuse ;  /* 0x000000046c6c7220 */ /* 0x080fe20000400000 */
        /* <DEDUP_REMOVED lines=22> */
[----:B------:R-:W-:Y:S01]  /*92a0*/  FMUL R145, R145, R4 ;  /* 0x0000000491917220 */ /* 0x000fe20000400000 */
[-C--:B------:R-:W-:Y:S01]  /*92b0*/  FMUL R9, R90, R5.reuse ;  /* 0x000000055a097220 */ /* 0x080fe20000400000 */
[----:B------:R-:W-:Y:S01]  /*92c0*/  FMUL R20, R91, R5 ;  /* 0x000000055b147220 */ /* 0x000fe20000400000 */
[----:B------:R-:W-:-:S02]  /*92d0*/  IMAD R4, R34, UR4, RZ ;  /* 0x0000000422047c24 */ /* 0x000fc4000f8e02ff */
[-C--:B------:R-:W-:Y:S01]  /*92e0*/  FMUL R11, R94, R5.reuse ;  /* 0x000000055e0b7220 */ /* 0x080fe20000400000 */
[----:B------:R-:W-:Y:S01]  /*92f0*/  FMUL R18, R95, R5 ;  /* 0x000000055f127220 */ /* 0x000fe20000400000 */
[----:B------:R-:W-:Y:S01]  /*9300*/  ULDC.64 UR4, c[0x0][0x240] ;  /* 0x0000900000047ab9 */ /* 0x000fe20000000a00 */
[----:B------:R-:W-:Y:S01]  /*9310*/  IMAD R32, R35, UR12, R4 ;  /* 0x0000000c23207c24 */ /* 0x000fe2000f8e0204 */
[----:B------:R-:W-:Y:S01]  /*9320*/  F2FP.F16.F32.PACK_AB R9, R20, R9 ;  /* 0x000000091409723e */ /* 0x000fe200000000ff */
[-C--:B------:R-:W-:Y:S01]  /*9330*/  FMUL R7, R102, R5.reuse ;  /* 0x0000000566077220 */ /* 0x080fe20000400000 */
[----:B------:R-:W-:Y:S01]  /*9340*/  IADD3 R20, P2, R23, R2, RZ ;  /* 0x0000000217147210 */ /* 0x000fe20007f5e0ff */
[-C--:B------:R-:W-:Y:S01]  /*9350*/  FMUL R22, R103, R5.reuse ;  /* 0x0000000567167220 */ /* 0x080fe20000400000 */
[-C--:B------:R-:W-:Y:S01]  /*9360*/  FMUL R98, R98, R5.reuse ;  /* 0x0000000562627220 */ /* 0x080fe20000400000 */
[----:B------:R-:W-:Y:S01]  /*9370*/  FMUL R99, R99, R5 ;  /* 0x0000000563637220 */ /* 0x000fe20000400000 */
[----:B------:R-:W-:Y:S01]  /*9380*/  F2FP.F16.F32.PACK_AB R11, R18, R11 ;  /* 0x0000000b120b723e */ /* 0x000fe200000000ff */
[----:B------:R-:W-:Y:S01]  /*9390*/  FMUL R110, R110, R5 ;  /* 0x000000056e6e7220 */ /* 0x000fe20000400000 */
[----:B------:R-:W-:Y:S01]  /*93a0*/  IADD3.X R31, R31, R3, R32, P2, !PT ;  /* 0x000000031f1f7210 */ /* 0x000fe200017fe420 */
[-C--:B------:R-:W-:Y:S01]  /*93b0*/  FMUL R111, R111, R5.reuse ;  /* 0x000000056f6f7220 */ /* 0x080fe20000400000 */
[----:B------:R-:W-:Y:S01]  /*93c0*/  LEA R18, P2, R20, UR4, 0x2 ;  /* 0x0000000414127c11 */ /* 0x000fe2000f8410ff */
        /* <DEDUP_REMOVED lines=22> */
[----:B------:R-:W-:Y:S01]  /*9530*/  F2FP.F16.F32.PACK_AB R8, R89, R8 ;  /* 0x000000085908723e */ /* 0x000fe200000000ff */
[----:B------:R-:W-:Y:S01]  /*9540*/  SHFL.IDX PT, R2, R18, RZ, 0x1c1f ;  /* 0x001c1fff12027589 */ /* 0x000fe200000e0000 */
[----:B------:R-:W-:-:S02]  /*9550*/  F2FP.F16.F32.PACK_AB R10, R93, R10 ;  /* 0x0000000a5d0a723e */ /* 0x000fc400000000ff */
[----:B------:R-:W-:Y:S01]  /*9560*/  F2FP.F16.F32.PACK_AB R4, R97, R96 ;  /* 0x000000606104723e */ /* 0x000fe200000000ff */
[----:B------:R-:W-:Y:S01]  /*9570*/  BAR.SYNC.DEFER_BLOCKING 0x1, 0x100 ;  /* 0x0044000000007b1d */ /* 0x000fe20000010000 */
[----:B------:R-:W-:Y:S02]  /*9580*/  F2FP.F16.F32.PACK_AB R5, R99, R98 ;  /* 0x000000626305723e */ /* 0x000fe400000000ff */
[----:B------:R-:W-:Y:S02]  /*9590*/  F2FP.F16.F32.PACK_AB R6, R101, R6 ;  /* 0x000000066506723e */ /* 0x000fe400000000ff */
[----:B------:R-:W-:Y:S02]  /*95a0*/  F2FP.F16.F32.PACK_AB R7, R22, R7 ;  /* 0x000000071607723e */ /* 0x000fe400000000ff */
[----:B------:R-:W-:Y:S01]  /*95b0*/  LEA.HI.X R20, R20, UR5, R31, 0x2, P2 ;  /* 0x0000000514147c11 */ /* 0x000fe200090f141f */
[----:B------:R-:W-:Y:S01]  /*95c0*/  ULDC.64 UR4, c[0x0][0x208] ;  /* 0x0000820000047ab9 */ /* 0x000fe20000000a00 */
[----:B------:R-:W-:-:S02]  /*95d0*/  F2FP.F16.F32.PACK_AB R104, R105, R104 ;  /* 0x000000686968723e */ /* 0x000fc400000000ff */
[----:B------:R-:W-:Y:S01]  /*95e0*/  F2FP.F16.F32.PACK_AB R112, R113, R112 ;  /* 0x000000707170723e */ /* 0x000fe200000000ff */
[----:B------:R-:W1:Y:S01]  /*95f0*/  SHFL.IDX PT, R3, R20, RZ, 0x1c1f ;  /* 0x001c1fff14037589 */ /* 0x000e6200000e0000 */
[----:B------:R-:W-:Y:S02]  /*9600*/  F2FP.F16.F32.PACK_AB R105, R107, R106 ;  /* 0x0000006a6b69723e */ /* 0x000fe400000000ff */
[----:B------:R-:W-:Y:S02]  /*9610*/  F2FP.F16.F32.PACK_AB R120, R121, R120 ;  /* 0x000000787978723e */ /* 0x000fe400000000ff */
[----:B------:R-:W-:Y:S02]  /*9620*/  F2FP.F16.F32.PACK_AB R113, R115, R114 ;  /* 0x000000727371723e */ /* 0x000fe400000000ff */
[----:B------:R-:W-:Y:S02]  /*9630*/  F2FP.F16.F32.PACK_AB R106, R109, R108 ;  /* 0x0000006c6d6a723e */ /* 0x000fe400000000ff */
[----:B------:R-:W-:-:S02]  /*9640*/  F2FP.F16.F32.PACK_AB R107, R111, R110 ;  /* 0x0000006e6f6b723e */ /* 0x000fc400000000ff */
[----:B------:R-:W-:Y:S01]  /*9650*/  F2FP.F16.F32.PACK_AB R128, R129, R128 ;  /* 0x000000808180723e */ /* 0x000fe200000000ff */
[----:B------:R-:W-:Y:S01]  /*9660*/  STSM.16.M88.4 [R25], R8 ;  /* 0x0000000819007844 */ /* 0x000fe20000000200 */
[----:B------:R-:W-:Y:S02]  /*9670*/  F2FP.F16.F32.PACK_AB R121, R123, R122 ;  /* 0x0000007a7b79723e */ /* 0x000fe400000000ff */
[----:B------:R-:W-:Y:S01]  /*9680*/  F2FP.F16.F32.PACK_AB R114, R117, R116 ;  /* 0x000000747572723e */ /* 0x000fe200000000ff */
[----:B------:R-:W-:Y:S01]  /*9690*/  STSM.16.M88.4 [R27], R4 ;  /* 0x000000041b007844 */ /* 0x000fe20000000200 */
[----:B------:R-:W-:Y:S02]  /*96a0*/  F2FP.F16.F32.PACK_AB R115, R119, R118 ;  /* 0x000000767773723e */ /* 0x000fe400000000ff */
[----:B------:R-:W-:Y:S01]  /*96b0*/  F2FP.F16.F32.PACK_AB R129, R131, R130 ;  /* 0x000000828381723e */ /* 0x000fe200000000ff */
[----:B------:R-:W-:Y:S01]  /*96c0*/  SHFL.IDX PT, R4, R18, 0x1, 0x1c1f ;  /* 0x003c1f0012047f89 */ /* 0x000fe200000e0000 */
[----:B------:R-:W-:-:S02]  /*96d0*/  F2FP.F16.F32.PACK_AB R122, R125, R124 ;  /* 0x0000007c7d7a723e */ /* 0x000fc400000000ff */
[----:B------:R-:W-:Y:S01]  /*96e0*/  F2FP.F16.F32.PACK_AB R123, R127, R126 ;  /* 0x0000007e7f7b723e */ /* 0x000fe200000000ff */
[----:B------:R-:W2:Y:S01]  /*96f0*/  SHFL.IDX PT, R5, R20, 0x1, 0x1c1f ;  /* 0x003c1f0014057f89 */ /* 0x000ea200000e0000 */
[----:B------:R-:W-:Y:S02]  /*9700*/  F2FP.F16.F32.PACK_AB R130, R133, R132 ;  /* 0x000000848582723e */ /* 0x000fe400000000ff */
[----:B------:R-:W-:Y:S01]  /*9710*/  F2FP.F16.F32.PACK_AB R131, R135, R134 ;  /* 0x000000868783723e */ /* 0x000fe200000000ff */
[----:B------:R3:W-:Y:S01]  /*9720*/  STSM.16.M88.4 [R0], R104 ;  /* 0x0000006800007844 */ /* 0x0007e20000000200 */
[----:B------:R-:W-:Y:S02]  /*9730*/  F2FP.F16.F32.PACK_AB R144, R145, R144 ;  /* 0x000000909190723e */ /* 0x000fe400000000ff */
[----:B------:R-:W-:Y:S01]  /*9740*/  F2FP.F16.F32.PACK_AB R12, R137, R12 ;  /* 0x0000000c890c723e */ /* 0x000fe200000000ff */
[----:B------:R3:W-:Y:S01]  /*9750*/  STSM.16.M88.4 [R16], R112 ;  /* 0x0000007010007844 */ /* 0x0007e20000000200 */
[----:B------:R-:W-:-:S02]  /*9760*/  F2FP.F16.F32.PACK_AB R13, R26, R13 ;  /* 0x0000000d1a0d723e */ /* 0x000fc400000000ff */
[----:B------:R-:W-:Y:S01]  /*9770*/  F2FP.F16.F32.PACK_AB R14, R141, R14 ;  /* 0x0000000e8d0e723e */ /* 0x000fe200000000ff */
[----:B------:R3:W-:Y:S01]  /*9780*/  STSM.16.M88.4 [R17], R120 ;  /* 0x0000007811007844 */ /* 0x0007e20000000200 */
[----:B------:R-:W-:Y:S02]  /*9790*/  F2FP.F16.F32.PACK_AB R15, R24, R15 ;  /* 0x0000000f180f723e */ /* 0x000fe400000000ff */
[----:B------:R-:W-:Y:S01]  /*97a0*/  F2FP.F16.F32.PACK_AB R145, R147, R146 ;  /* 0x000000929391723e */ /* 0x000fe200000000ff */
[----:B------:R3:W-:Y:S01]  /*97b0*/  STSM.16.M88.4 [R28], R128 ;  /* 0x000000801c007844 */ /* 0x0007e20000000200 */
[----:B------:R-:W-:Y:S02]  /*97c0*/  F2FP.F16.F32.PACK_AB R146, R149, R148 ;  /* 0x000000949592723e */ /* 0x000fe400000000ff */
[----:B------:R-:W-:Y:S01]  /*97d0*/  F2FP.F16.F32.PACK_AB R147, R151, R150 ;  /* 0x000000969793723e */ /* 0x000fe200000000ff */
[----:B------:R3:W-:Y:S04]  /*97e0*/  STSM.16.M88.4 [R29], R12 ;  /* 0x0000000c1d007844 */ /* 0x0007e80000000200 */
[----:B-1----:R3:W-:Y:S04]  /*97f0*/  @!P0 STG.E desc[UR4][R2.64], R19 ;  /* 0x0000001302008986 */ /* 0x0027e8000c101904 */
[----:B--2---:R3:W-:Y:S04]  /*9800*/  @!P1 STG.E desc[UR4][R4.64], R21 ;  /* 0x0000001504009986 */ /* 0x0047e8000c101904 */
[----:B------:R3:W-:Y:S01]  /*9810*/  STSM.16.M88.4 [R30], R144 ;  /* 0x000000901e007844 */ /* 0x0007e20000000200 */
[----:B------:R1:W-:Y:S06]  /*9820*/  MEMBAR.ALL.CTA ;  /* 0x0000000000007992 */ /* 0x0003ec0000008000 */
[----:B-1----:R-:W1:Y:S01]  /*9830*/  FENCE.VIEW.ASYNC.S ;  /* 0x00000000000073c6 */ /* 0x002e620000000000 */
[----:B------:R-:W-:Y:S01]  /*9840*/  UISETP.NE.AND UP0, UPT, UR44, 0x4, UPT ;  /* 0x000000042c00788c */ /* 0x000fe2000bf05270 */
[----:B-1----:R-:W-:Y:S06]  /*9850*/  BAR.ARV 0x1, 0x120 ;  /* 0x0044800000007b1d */ /* 0x002fec0000002000 */
[----:B------:R-:W-:-:S13]  /*9860*/  PLOP3.LUT P0, PT, PT, PT, UP0, 0x80, 0x0 ;  /* 0x000000000000781c */ /* 0x000fda0003f0f008 */
[----:B---3--:R-:W-:Y:S05]  /*9870*/  @P0 EXIT ;  /* 0x000000000000094d */ /* 0x008fea0003800000 */
[----:B------:R-:W-:Y:S01]  /*9880*/  BAR.SYNC.DEFER_BLOCKING 0x1, 0x120 ;  /* 0x0044800000007b1d */ /* 0x000fe20000010000 */
[----:B------:R-:W-:Y:S02]  /*9890*/  UIADD3 UR7, UR8, 0x8400, URZ ;  /* 0x0000840008077890 */ /* 0x000fe4000fffe03f */
[----:B------:R-:W-:-:S03]  /*98a0*/  UIADD3 UR13, UR8, 0xc400, URZ ;  /* 0x0000c400080d7890 */ /* 0x000fc6000fffe03f */
[----:B------:R-:W-:Y:S01]  /*98b0*/  ULDC.64 UR4, c[0x0][0x198] ;  /* 0x0000660000047ab9 */ /* 0x000fe20000000a00 */
[----:B------:R-:W-:Y:S01]  /*98c0*/  UMOV UR9, URZ ;  /* 0x0000003f00097c82 */ /* 0x000fe20008000000 */
[----:B------:R-:W-:Y:S01]  /*98d0*/  UIADD3 UR4, UP0, UR4, 0x1f0, URZ ;  /* 0x000001f004047890 */ /* 0x000fe2000ff1e03f */
[----:B------:R-:W-:Y:S01]  /*98e0*/  UMOV UR8, UR7 ;  /* 0x0000000700087c82 */ /* 0x000fe20008000000 */
[----:B------:R-:W-:Y:S02]  /*98f0*/  UMOV UR6, 0x40 ;  /* 0x0000004000067882 */ /* 0x000fe40000000000 */
[----:B------:R-:W-:-:S09]  /*9900*/  UIADD3.X UR5, URZ, UR5, URZ, UP0, !UPT ;  /* 0x000000053f057290 */ /* 0x000fd200087fe43f */
[----:B------:R1:W-:Y:S02]  /*9910*/  UTMASTG.4D [UR8], [UR4], desc[URZ] ;  /* 0x00003f08040073b5 */ /* 0x0003e40008019000 */
[----:B-1----:R-:W-:Y:S01]  /*9920*/  UMOV UR8, UR13 ;  /* 0x0000000d00087c82 */ /* 0x002fe20008000000 */
[----:B------:R-:W-:Y:S02]  /*9930*/  UMOV UR9, UR6 ;  /* 0x0000000600097c82 */ /* 0x000fe40008000000 */
[----:B------:R1:W-:Y:S01]  /*9940*/  UTMASTG.4D [UR8], [UR4], desc[URZ] ;  /* 0x00003f08040073b5 */ /* 0x0003e20008019000 */
[----:B------:R0:W-:Y:S01]  /*9950*/  UTMACMDFLUSH ;  /* 0x00000000000079b7 */ /* 0x0001e20000000000 */
[----:B------:R-:W-:-:S04]  /*9960*/  DEPBAR.LE SB0, 0x0 ;  /* 0x000080000000791a */ /* 0x000fc80000000000 */
[----:B-1----:R-:W-:Y:S05]  /*9970*/  EXIT ;  /* 0x000000000000794d */ /* 0x002fea0003800000 */
.L_x_3:
[----:B-1----:R-:W-:Y:S02]  /*9980*/  IMAD.U32 R5, RZ, RZ, UR33 ;  /* 0x00000021ff057e24 */ /* 0x002fe4000f8e00ff */
[----:B------:R-:W-:Y:S02]  /*9990*/  IMAD.MOV.U32 R2, RZ, RZ, -0x80000000 ;  /* 0x80000000ff027424 */ /* 0x000fe400078e00ff */
[----:B------:R-:W-:-:S04]  /*99a0*/  IMAD.MOV.U32 R3, RZ, RZ, -0x80000000 ;  /* 0x80000000ff037424 */ /* 0x000fc800078e00ff */
[----:B------:R1:W2:Y:S03]  /*99b0*/  SYNCS.PHASECHK.TRANS64.TRYWAIT P0, [R5+URZ+0x18], R3 ;  /* 0x00001803050075a7 */ /* 0x0002a6000800017f */
[----:B--2---:R-:W-:Y:S05]  /*99c0*/  @!P0 NANOSLEEP.SYNCS 0x989680 ;  /* 0x009896800000895d */ /* 0x004fea0003900000 */
[----:B------:R-:W2:Y:S02]  /*99d0*/  @!P0 SYNCS.PHASECHK.TRANS64 P0, [R5+URZ+0x18], R3 ;  /* 0x00001803050085a7 */ /* 0x000ea4000800007f */
[----:B--2---:R-:W-:Y:S05]  /*99e0*/  @!P0 BRA `(.L_x_3) ;  /* 0xfffffffc00e48947 */ /* 0x004fea000383ffff */
[----:B------:R-:W-:Y:S05]  /*99f0*/  BRA `(.L_x_28) ;  /* 0xffffff6c00c47947 */ /* 0x000fea000383ffff */
.L_x_4:
        /* <DEDUP_REMOVED lines=8> */
.L_x_6:
[----:B------:R-:W-:-:S04]  /*9a80*/  IMAD.U32 R2, R0, -0x80000000, RZ ;  /* 0x8000000000027824 */ /* 0x000fc800078e00ff */
[----:B------:R-:W-:-:S07]  /*9a90*/  IMAD.MOV.U32 R3, RZ, RZ, R2 ;  /* 0x000000ffff037224 */ /* 0x000fce00078e0002 */
.L_x_30:
[----:B-1----:R-:W-:-:S04]  /*9aa0*/  IMAD.U32 R7, RZ, RZ, UR33 ;  /* 0x00000021ff077e24 */ /* 0x002fc8000f8e00ff */
[----:B------:R1:W2:Y:S03]  /*9ab0*/  SYNCS.PHASECHK.TRANS64.TRYWAIT P0, [R7+URZ+0x18], R3 ;  /* 0x00001803070075a7 */ /* 0x0002a6000800017f */
[----:B--2---:R-:W-:Y:S05]  /*9ac0*/  @!P0 NANOSLEEP.SYNCS 0x989680 ;  /* 0x009896800000895d */ /* 0x004fea0003900000 */
[----:B------:R-:W2:Y:S02]  /*9ad0*/  @!P0 SYNCS.PHASECHK.TRANS64 P0, [R7+URZ+0x18], R3 ;  /* 0x00001803070085a7 */ /* 0x000ea4000800007f */
[----:B--2---:R-:W-:Y:S05]  /*9ae0*/  @!P0 BRA `(.L_x_30) ;  /* 0xfffffffc00ec8947 */ /* 0x004fea000383ffff */
[----:B------:R-:W-:Y:S05]  /*9af0*/  BRA `(.L_x_31) ;  /* 0xffffff7000687947 */ /* 0x000fea000383ffff */
.L_x_7:
[----:B-1----:R-:W-:-:S07]  /*9b00*/  IMAD.MOV.U32 R3, RZ, RZ, R2 ;  /* 0x000000ffff037224 */ /* 0x002fce00078e0002 */
.L_x_32:
[----:B-1----:R-:W-:-:S04]  /*9b10*/  IMAD.U32 R5, RZ, RZ, UR33 ;  /* 0x00000021ff057e24 */ /* 0x002fc8000f8e00ff */
[----:B------:R1:W2:Y:S03]  /*9b20*/  SYNCS.PHASECHK.TRANS64.TRYWAIT P0, [R5+URZ+0x28], R3 ;  /* 0x00002803050075a7 */ /* 0x0002a6000800017f */
[----:B--2---:R-:W-:Y:S05]  /*9b30*/  @!P0 NANOSLEEP.SYNCS 0x989680 ;  /* 0x009896800000895d */ /* 0x004fea0003900000 */
[----:B------:R-:W2:Y:S02]  /*9b40*/  @!P0 SYNCS.PHASECHK.TRANS64 P0, [R5+URZ+0x28], R3 ;  /* 0x00002803050085a7 */ /* 0x000ea4000800007f */
[----:B--2---:R-:W-:Y:S05]  /*9b50*/  @!P0 BRA `(.L_x_32) ;  /* 0xfffffffc00ec8947 */ /* 0x004fea000383ffff */
[----:B------:R-:W-:Y:S05]  /*9b60*/  BRA `(.L_x_33) ;  /* 0xffffff7000ac7947 */ /* 0x000fea000383ffff */
.L_x_9:
[----:B-1----:R-:W-:-:S07]  /*9b70*/  IMAD.MOV.U32 R3, RZ, RZ, R2 ;  /* 0x000000ffff037224 */ /* 0x002fce00078e0002 */
.L_x_34:
[----:B-1----:R-:W-:-:S04]  /*9b80*/  IMAD.U32 R5, RZ, RZ, UR33 ;  /* 0x00000021ff057e24 */ /* 0x002fc8000f8e00ff */
[----:B------:R1:W2:Y:S03]  /*9b90*/  SYNCS.PHASECHK.TRANS64.TRYWAIT P0, [R5+URZ+0x28], R3 ;  /* 0x00002803050075a7 */ /* 0x0002a6000800017f */
[----:B--2---:R-:W-:Y:S05]  /*9ba0*/  @!P0 NANOSLEEP.SYNCS 0x989680 ;  /* 0x009896800000895d */ /* 0x004fea0003900000 */
[----:B------:R-:W2:Y:S02]  /*9bb0*/  @!P0 SYNCS.PHASECHK.TRANS64 P0, [R5+URZ+0x28], R3 ;  /* 0x00002803050085a7 */ /* 0x000ea4000800007f */
[----:B--2---:R-:W-:Y:S05]  /*9bc0*/  @!P0 BRA `(.L_x_34) ;  /* 0xfffffffc00ec8947 */ /* 0x004fea000383ffff */
[----:B------:R-:W-:Y:S05]  /*9bd0*/  BRA `(.L_x_35) ;  /* 0xffffff7000f87947 */ /* 0x000fea000383ffff */
.L_x_10:
[----:B------:R-:W-:-:S07]  /*9be0*/  IMAD.MOV.U32 R3, RZ, RZ, R2 ;  /* 0x000000ffff037224 */ /* 0x000fce00078e0002 */
.L_x_36:
[----:B-1----:R1:W2:Y:S02]  /*9bf0*/  SYNCS.PHASECHK.TRANS64.TRYWAIT P0, [R5+URZ+0x28], R3 ;  /* 0x00002803050075a7 */ /* 0x0022a4000800017f */
[----:B--2---:R-:W-:Y:S05]  /*9c00*/  @!P0 NANOSLEEP.SYNCS 0x989680 ;  /* 0x009896800000895d */ /* 0x004fea0003900000 */
[----:B------:R-:W2:Y:S02]  /*9c10*/  @!P0 SYNCS.PHASECHK.TRANS64 P0, [R5+URZ+0x28], R3 ;  /* 0x00002803050085a7 */ /* 0x000ea4000800007f */
[----:B--2---:R-:W-:Y:S05]  /*9c20*/  @!P0 BRA `(.L_x_36) ;  /* 0xfffffffc00f08947 */ /* 0x004fea000383ffff */
[----:B------:R-:W-:Y:S05]  /*9c30*/  BRA `(.L_x_37) ;  /* 0xffffff7400547947 */ /* 0x000fea000383ffff */
.L_x_11:
[----:B-1----:R-:W-:-:S04]  /*9c40*/  IMAD.U32 R6, RZ, RZ, UR8 ;  /* 0x00000008ff067e24 */ /* 0x002fc8000f8e00ff */
[----:B------:R1:W2:Y:S03]  /*9c50*/  SYNCS.PHASECHK.TRANS64.TRYWAIT P0, [R6+URZ], RZ ;  /* 0x000000ff060075a7 */ /* 0x0002a6000800017f */
[----:B--2---:R-:W-:Y:S05]  /*9c60*/  @!P0 NANOSLEEP.SYNCS 0x989680 ;  /* 0x009896800000895d */ /* 0x004fea0003900000 */
[----:B------:R-:W2:Y:S02]  /*9c70*/  @!P0 SYNCS.PHASECHK.TRANS64 P0, [R6+URZ], RZ ;  /* 0x000000ff060085a7 */ /* 0x000ea4000800007f */
[----:B--2---:R-:W-:Y:S05]  /*9c80*/  @!P0 BRA `(.L_x_11) ;  /* 0xfffffffc00ec8947 */ /* 0x004fea000383ffff */
[----:B------:R-:W-:Y:S05]  /*9c90*/  BRA `(.L_x_38) ;  /* 0xffffff8000247947 */ /* 0x000fea000383ffff */
.L_x_13:
[----:B-1----:R-:W-:-:S04]  /*9ca0*/  IMAD.U32 R6, RZ, RZ, UR8 ;  /* 0x00000008ff067e24 */ /* 0x002fc8000f8e00ff */
[----:B------:R1:W2:Y:S03]  /*9cb0*/  SYNCS.PHASECHK.TRANS64.TRYWAIT P0, [R6+URZ+0x10], RZ ;  /* 0x000010ff060075a7 */ /* 0x0002a6000800017f */
[----:B--2---:R-:W-:Y:S05]  /*9cc0*/  @!P0 NANOSLEEP.SYNCS 0x989680 ;  /* 0x009896800000895d */ /* 0x004fea0003900000 */
[----:B------:R-:W2:Y:S02]  /*9cd0*/  @!P0 SYNCS.PHASECHK.TRANS64 P0, [R6+URZ+0x10], RZ ;  /* 0x000010ff060085a7 */ /* 0x000ea4000800007f */
[----:B--2---:R-:W-:Y:S05]  /*9ce0*/  @!P0 BRA `(.L_x_13) ;  /* 0xfffffffc00ec8947 */ /* 0x004fea000383ffff */
[----:B------:R-:W-:Y:S05]  /*9cf0*/  BRA `(.L_x_12) ;  /* 0xffffff8000247947 */ /* 0x000fea000383ffff */
.L_x_16:
[----:B------:R-:W-:Y:S02]  /*9d00*/  IMAD.U32 R14, RZ, RZ, UR16 ;  /* 0x00000010ff0e7e24 */ /* 0x000fe4000f8e00ff */
[----:B------:R-:W-:-:S07]  /*9d10*/  IMAD.U32 R15, RZ, RZ, UR16 ;  /* 0x00000010ff0f7e24 */ /* 0x000fce000f8e00ff */
.L_x_39:
[----:B-1----:R-:W-:-:S04]  /*9d20*/  IMAD.U32 R17, RZ, RZ, UR8 ;  /* 0x00000008ff117e24 */ /* 0x002fc8000f8e00ff */
[----:B------:R1:W2:Y:S03]  /*9d30*/  SYNCS.PHASECHK.TRANS64.TRYWAIT P0, [R17+URZ+0x10], R15 ;  /* 0x0000100f110075a7 */ /* 0x0002a6000800017f */
[----:B--2---:R-:W-:Y:S05]  /*9d40*/  @!P0 NANOSLEEP.SYNCS 0x989680 ;  /* 0x009896800000895d */ /* 0x004fea0003900000 */
[----:B------:R-:W2:Y:S02]  /*9d50*/  @!P0 SYNCS.PHASECHK.TRANS64 P0, [R17+URZ+0x10], R15 ;  /* 0x0000100f110085a7 */ /* 0x000ea4000800007f */
[----:B--2---:R-:W-:Y:S05]  /*9d60*/  @!P0 BRA `(.L_x_39) ;  /* 0xfffffffc00ec8947 */ /* 0x004fea000383ffff */
[----:B------:R-:W-:Y:S05]  /*9d70*/  BRA `(.L_x_15) ;  /* 0xffffffa000187947 */ /* 0x000fea000383ffff */
.L_x_18:
[----:B------:R-:W-:Y:S02]  /*9d80*/  IMAD.U32 R14, RZ, RZ, UR5 ;  /* 0x00000005ff0e7e24 */ /* 0x000fe4000f8e00ff */
[----:B-1----:R-:W-:-:S07]  /*9d90*/  IMAD.U32 R15, RZ, RZ, UR5 ;  /* 0x00000005ff0f7e24 */ /* 0x002fce000f8e00ff */
.L_x_40:
[----:B-1----:R-:W-:-:S04]  /*9da0*/  IMAD.U32 R17, RZ, RZ, UR8 ;  /* 0x00000008ff117e24 */ /* 0x002fc8000f8e00ff */
[----:B------:R1:W2:Y:S03]  /*9db0*/  SYNCS.PHASECHK.TRANS64.TRYWAIT P0, [R17+URZ+0x20], R15 ;  /* 0x0000200f110075a7 */ /* 0x0002a6000800017f */
[----:B--2---:R-:W-:Y:S05]  /*9dc0*/  @!P0 NANOSLEEP.SYNCS 0x989680 ;  /* 0x009896800000895d */ /* 0x004fea0003900000 */
[----:B------:R-:W2:Y:S02]  /*9dd0*/  @!P0 SYNCS.PHASECHK.TRANS64 P0, [R17+URZ+0x20], R15 ;  /* 0x0000200f110085a7 */ /* 0x000ea4000800007f */
[----:B--2---:R-:W-:Y:S05]  /*9de0*/  @!P0 BRA `(.L_x_40) ;  /* 0xfffffffc00ec8947 */ /* 0x004fea000383ffff */
[----:B------:R-:W-:Y:S05]  /*9df0*/  BRA `(.L_x_17) ;  /* 0xffffffa000c07947 */ /* 0x000fea000383ffff */
.L_x_22:
[----:B------:R-:W-:Y:S02]  /*9e00*/  IMAD.U32 R14, RZ, RZ, UR16 ;  /* 0x00000010ff0e7e24 */ /* 0x000fe4000f8e00ff */
[----:B------:R-:W-:-:S07]  /*9e10*/  IMAD.U32 R15, RZ, RZ, UR16 ;  /* 0x00000010ff0f7e24 */ /* 0x000fce000f8e00ff */
.L_x_41:
[----:B-1----:R-:W-:-:S04]  /*9e20*/  IMAD.U32 R17, RZ, RZ, UR8 ;  /* 0x00000008ff117e24 */ /* 0x002fc8000f8e00ff */
[----:B------:R1:W2:Y:S03]  /*9e30*/  SYNCS.PHASECHK.TRANS64.TRYWAIT P0, [R17+URZ+0x10], R15 ;  /* 0x0000100f110075a7 */ /* 0x0002a6000800017f */
[----:B--2---:R-:W-:Y:S05]  /*9e40*/  @!P0 NANOSLEEP.SYNCS 0x989680 ;  /* 0x009896800000895d */ /* 0x004fea0003900000 */
[----:B------:R-:W2:Y:S02]  /*9e50*/  @!P0 SYNCS.PHASECHK.TRANS64 P0, [R17+URZ+0x10], R15 ;  /* 0x0000100f110085a7 */ /* 0x000ea4000800007f */
[----:B--2---:R-:W-:Y:S05]  /*9e60*/  @!P0 BRA `(.L_x_41) ;  /* 0xfffffffc00ec8947 */ /* 0x004fea000383ffff */
[----:B------:R-:W-:Y:S05]  /*9e70*/  BRA `(.L_x_21) ;  /* 0xffffffc400887947 */ /* 0x000fea000383ffff */
.L_x_24:
[----:B------:R-:W-:Y:S02]  /*9e80*/  IMAD.U32 R14, RZ, RZ, UR6 ;  /* 0x00000006ff0e7e24 */ /* 0x000fe4000f8e00ff */
[----:B-1----:R-:W-:-:S07]  /*9e90*/  IMAD.U32 R15, RZ, RZ, UR6 ;  /* 0x00000006ff0f7e24 */ /* 0x002fce000f8e00ff */
.L_x_42:
[----:B-1----:R-:W-:-:S04]  /*9ea0*/  IMAD.U32 R17, RZ, RZ, UR8 ;  /* 0x00000008ff117e24 */ /* 0x002fc8000f8e00ff */
[----:B------:R1:W2:Y:S03]  /*9eb0*/  SYNCS.PHASECHK.TRANS64.TRYWAIT P0, [R17+URZ+0x20], R15 ;  /* 0x0000200f110075a7 */ /* 0x0002a6000800017f */
[----:B--2---:R-:W-:Y:S05]  /*9ec0*/  @!P0 NANOSLEEP.SYNCS 0x989680 ;  /* 0x009896800000895d */ /* 0x004fea0003900000 */
[----:B------:R-:W2:Y:S02]  /*9ed0*/  @!P0 SYNCS.PHASECHK.TRANS64 P0, [R17+URZ+0x20], R15 ;  /* 0x0000200f110085a7 */ /* 0x000ea4000800007f */
[----:B--2---:R-:W-:Y:S05]  /*9ee0*/  @!P0 BRA `(.L_x_42) ;  /* 0xfffffffc00ec8947 */ /* 0x004fea000383ffff */
[----:B------:R-:W-:Y:S05]  /*9ef0*/  BRA `(.L_x_23) ;  /* 0xffffffc8002c7947 */ /* 0x000fea000383ffff */
.L_x_27:
[----:B------:R-:W-:Y:S02]  /*9f00*/  IMAD.U32 R12, RZ, RZ, UR4 ;  /* 0x00000004ff0c7e24 */ /* 0x000fe4000f8e00ff */
[----:B------:R-:W-:-:S07]  /*9f10*/  IMAD.U32 R13, RZ, RZ, UR4 ;  /* 0x00000004ff0d7e24 */ /* 0x000fce000f8e00ff */
.L_x_43:
[----:B-1----:R-:W-:-:S04]  /*9f20*/  IMAD.U32 R7, RZ, RZ, UR8 ;  /* 0x00000008ff077e24 */ /* 0x002fc8000f8e00ff */
[----:B------:R1:W2:Y:S03]  /*9f30*/  SYNCS.PHASECHK.TRANS64.TRYWAIT P0, [R7+URZ+0x20], R13 ;  /* 0x0000200d070075a7 */ /* 0x0002a6000800017f */
[----:B--2---:R-:W-:Y:S05]  /*9f40*/  @!P0 NANOSLEEP.SYNCS 0x989680 ;  /* 0x009896800000895d */ /* 0x004fea0003900000 */
[----:B------:R-:W2:Y:S02]  /*9f50*/  @!P0 SYNCS.PHASECHK.TRANS64 P0, [R7+URZ+0x20], R13 ;  /* 0x0000200d070085a7 */ /* 0x000ea4000800007f */
[----:B--2---:R-:W-:Y:S05]  /*9f60*/  @!P0 BRA `(.L_x_43) ;  /* 0xfffffffc00ec8947 */ /* 0x004fea000383ffff */
[----:B------:R-:W-:Y:S05]  /*9f70*/  BRA `(.L_x_26) ;  /* 0xffffffe800a07947 */ /* 0x000fea000383ffff */
.L_x_44:
[----:B------:R-:W-:-:S00]  /*9f80*/  BRA `(.L_x_44) ;  /* 0xfffffffc00fc7947 */ /* 0x000fc0000383ffff */
[----:B------:R-:W-:-:S00]  /*9f90*/  NOP ;  /* 0x0000000000007918 */ /* 0x000fc00000000000 */
        /* <DEDUP_REMOVED lines=14> */
.L_x_45:


//--------------------- .nv.shared.kernel_cutlass_kernel_flash_attncuteflash_fwd_sm90FlashAttentionForwardSm90_object_at__tensor0000o11281211101213_tensor0000o12811101213_tensor0000o12811101213_tensor0000o11281211101213_te_0 --------------------------
	.section	.nv.shared.kernel_cutlass_kernel_flash_attncuteflash_fwd_sm90FlashAttentionForwardSm90_object_at__tensor0000o11281211101213_tensor0000o12811101213_tensor0000o12811101213_tensor0000o11281211101213_te_0,"aw",@nobits
	.sectionflags	@""
	.align	1024
	.zero		1024


//--------------------- .nv.shared.reserved.0     --------------------------
	.section	.nv.shared.reserved.0,"aw",@nobits
	.weak		__nv_reservedSMEM_offset_0_alias
	.size		__nv_reservedSMEM_offset_0_alias, 0, 0
	.other		__nv_reservedSMEM_offset_0_alias,@"STO_CUDA_RESERVED_SHARED STV_DEFAULT"
__nv_reservedSMEM_offset_0_alias:
	.zero		0


//--------------------- .nv.constant0.kernel_cutlass_kernel_flash_attncuteflash_fwd_sm90FlashAttentionForwardSm90_object_at__tensor0000o11281211101213_tensor0000o12811101213_tensor0000o12811101213_tensor0000o11281211101213_te_0 --------------------------
	.section	.nv.constant0.kernel_cutlass_kernel_flash_attncuteflash_fwd_sm90FlashAttentionForwardSm90_object_at__tensor0000o11281211101213_tensor0000o12811101213_tensor0000o12811101213_tensor0000o11281211101213_te_0,"a",@progbits
	.sectionflags	@""
	.align	4
.nv.constant0.kernel_cutlass_kernel_flash_attncuteflash_fwd_sm90FlashAttentionForwardSm90_object_at__tensor0000o11281211101213_tensor0000o12811101213_tensor0000o12811101213_tensor0000o11281211101213_te_0:
	.zero		1244


//--------------------- SYMBOLS --------------------------

	.type		.nv.reservedSmem.offset0,@object
	.size		.nv.reservedSmem.offset0,0x4
